	.target	sm_100a

	.elftype	@"ET_EXEC"


//--------------------- .note.nv.tkinfo           --------------------------
	.section	.note.nv.tkinfo,"",@"SHT_NOTE"
	.sectionflags	@"SHF_NOTE_NV_TKINFO"
	.tkinfo
        /*0018*/ 	.word	0x00000002
        /*0030*/ 	.string	""
        /*0030*/ 	.string	"ptxas"
        /*0030*/ 	.string	"Cuda compilation tools, release 13.0, V13.0.88"
        /*0030*/ 	.string	"Build cuda_13.0.r13.0/compiler.36424714_0"
        /*0030*/ 	.string	"-arch sm_100a -m 64 "



//--------------------- .note.nv.cuinfo           --------------------------
	.section	.note.nv.cuinfo,"",@"SHT_NOTE"
	.sectionflags	@"SHF_NOTE_NV_CUINFO"
        /*0018*/ 	.short	0x0002
        /*001a*/ 	.short	0x0064
        /*001c*/ 	.short	0x0082
	.zero		2


//--------------------- .nv.info                  --------------------------
	.section	.nv.info,"",@"SHT_CUDA_INFO"
	.align	4


	//----- nvinfo : EIATTR_REGCOUNT
	.align		4
        /*0000*/ 	.byte	0x04, 0x2f
        /*0002*/ 	.short	(.L_19 - .L_18)
	.align		4
.L_18:
        /*0004*/ 	.word	index@(_ZN7cutlass13device_kernelINS_4gemm6kernel13GemmUniversalIN4cute5tupleIJiiiiEEENS1_10collective13CollectiveMmaINS1_35MainloopSm100TmaUmmaWarpSpecializedILi10ELi2ELi4ENS5_IJNS4_1CILi1EEESB_SB_EEEEENS5_IJNSA_ILi128EEENSA_ILi32EEESE_EEENS_12float_e4m3_tENS5_IJlSB_lEEESH_SI_NS4_8TiledMMAINS4_8MMA_AtomIJNS4_10MMA_TraitsINS4_19SM100_MMA_F8F6F4_SSEJSH_SH_fSE_SF_NS4_17integral_constantINS4_4UMMA5MajorELSP_0EEESQ_NSN_INSO_7ScaleInELSR_0EEESS_EEEEEENS4_6LayoutISC_NS5_IJNSA_ILi0EEESW_SW_EEEEENS5_IJNS4_10UnderscoreESZ_SZ_EEEEENS4_13SM90_TMA_LOADENS4_14ComposedLayoutINS4_7SwizzleILi3ELi4ELi3EEENS4_18smem_ptr_flag_bitsILi8EEENSV_INS5_IJNSA_ILi8EEESE_EEENS5_IJSE_SB_EEEEEEEvNS4_8identityES12_S1C_vS1D_EENS_8epilogue10collective18CollectiveEpilogueINS1F_23Sm100TmaWarpSpecializedILi1ELi1ELi32ELb0ELb0EEEJSG_NS5_IJNSV_ISE_SB_EENSV_ISF_SB_EEEEESH_SI_SH_SI_NS1F_6fusion15FusionCallbacksIS1J_NS1N_17LinearCombinationISH_fSH_fLNS_15FloatRoundStyleE2EEESG_S1M_JEEENS4_5SM1004TMEM4LOAD26SM100_TMEM_LOAD_32dp32b32xES12_NS13_INS14_ILi1ELi4ELi3EEES17_NSV_INS5_IJS18_SF_EEENS5_IJSF_SB_EEEEEEENS4_39AutoVectorizingCopyWithAssumedAlignmentILi128EEENS4_14SM90_TMA_STOREES21_S23_S23_EEEvvEEEEvNT_6ParamsE)
        /*0008*/ 	.word	0x00000078


	//----- nvinfo : EIATTR_FRAME_SIZE
	.align		4
.L_19:
        /*000c*/ 	.byte	0x04, 0x11
        /*000e*/ 	.short	(.L_21 - .L_20)
	.align		4
.L_20:
        /*0010*/ 	.word	index@($__internal_2_$__cuda_sm10x_tcgen05_guardrail_trap_unallocated_columns_being_dealloced)
        /*0014*/ 	.word	0x00000000


	//----- nvinfo : EIATTR_FRAME_SIZE
	.align		4
.L_21:
        /*0018*/ 	.byte	0x04, 0x11
        /*001a*/ 	.short	(.L_23 - .L_22)
	.align		4
.L_22:
        /*001c*/ 	.word	index@($__internal_1_$__cuda_sm10x_tcgen05_guardrail_trap_phase_invalid_during_alloc)
        /*0020*/ 	.word	0x00000000


	//----- nvinfo : EIATTR_FRAME_SIZE
	.align		4
.L_23:
        /*0024*/ 	.byte	0x04, 0x11
        /*0026*/ 	.short	(.L_25 - .L_24)
	.align		4
.L_24:
        /*0028*/ 	.word	index@($__internal_0_$__cuda_sm10x_tcgen05_guardrail_trap_col_being_dealloced_not_returned_by_alloc)
        /*002c*/ 	.word	0x00000000


	//----- nvinfo : EIATTR_FRAME_SIZE
	.align		4
.L_25:
        /*0030*/ 	.byte	0x04, 0x11
        /*0032*/ 	.short	(.L_27 - .L_26)
	.align		4
.L_26:
        /*0034*/ 	.word	index@(_ZN7cutlass13device_kernelINS_4gemm6kernel13GemmUniversalIN4cute5tupleIJiiiiEEENS1_10collective13CollectiveMmaINS1_35MainloopSm100TmaUmmaWarpSpecializedILi10ELi2ELi4ENS5_IJNS4_1CILi1EEESB_SB_EEEEENS5_IJNSA_ILi128EEENSA_ILi32EEESE_EEENS_12float_e4m3_tENS5_IJlSB_lEEESH_SI_NS4_8TiledMMAINS4_8MMA_AtomIJNS4_10MMA_TraitsINS4_19SM100_MMA_F8F6F4_SSEJSH_SH_fSE_SF_NS4_17integral_constantINS4_4UMMA5MajorELSP_0EEESQ_NSN_INSO_7ScaleInELSR_0EEESS_EEEEEENS4_6LayoutISC_NS5_IJNSA_ILi0EEESW_SW_EEEEENS5_IJNS4_10UnderscoreESZ_SZ_EEEEENS4_13SM90_TMA_LOADENS4_14ComposedLayoutINS4_7SwizzleILi3ELi4ELi3EEENS4_18smem_ptr_flag_bitsILi8EEENSV_INS5_IJNSA_ILi8EEESE_EEENS5_IJSE_SB_EEEEEEEvNS4_8identityES12_S1C_vS1D_EENS_8epilogue10collective18CollectiveEpilogueINS1F_23Sm100TmaWarpSpecializedILi1ELi1ELi32ELb0ELb0EEEJSG_NS5_IJNSV_ISE_SB_EENSV_ISF_SB_EEEEESH_SI_SH_SI_NS1F_6fusion15FusionCallbacksIS1J_NS1N_17LinearCombinationISH_fSH_fLNS_15FloatRoundStyleE2EEESG_S1M_JEEENS4_5SM1004TMEM4LOAD26SM100_TMEM_LOAD_32dp32b32xES12_NS13_INS14_ILi1ELi4ELi3EEES17_NSV_INS5_IJS18_SF_EEENS5_IJSF_SB_EEEEEEENS4_39AutoVectorizingCopyWithAssumedAlignmentILi128EEENS4_14SM90_TMA_STOREES21_S23_S23_EEEvvEEEEvNT_6ParamsE)
        /*0038*/ 	.word	0x00000000


	//----- nvinfo : EIATTR_MIN_STACK_SIZE
	.align		4
.L_27:
        /*003c*/ 	.byte	0x04, 0x12
        /*003e*/ 	.short	(.L_29 - .L_28)
	.align		4
.L_28:
        /*0040*/ 	.word	index@(_ZN7cutlass13device_kernelINS_4gemm6kernel13GemmUniversalIN4cute5tupleIJiiiiEEENS1_10collective13CollectiveMmaINS1_35MainloopSm100TmaUmmaWarpSpecializedILi10ELi2ELi4ENS5_IJNS4_1CILi1EEESB_SB_EEEEENS5_IJNSA_ILi128EEENSA_ILi32EEESE_EEENS_12float_e4m3_tENS5_IJlSB_lEEESH_SI_NS4_8TiledMMAINS4_8MMA_AtomIJNS4_10MMA_TraitsINS4_19SM100_MMA_F8F6F4_SSEJSH_SH_fSE_SF_NS4_17integral_constantINS4_4UMMA5MajorELSP_0EEESQ_NSN_INSO_7ScaleInELSR_0EEESS_EEEEEENS4_6LayoutISC_NS5_IJNSA_ILi0EEESW_SW_EEEEENS5_IJNS4_10UnderscoreESZ_SZ_EEEEENS4_13SM90_TMA_LOADENS4_14ComposedLayoutINS4_7SwizzleILi3ELi4ELi3EEENS4_18smem_ptr_flag_bitsILi8EEENSV_INS5_IJNSA_ILi8EEESE_EEENS5_IJSE_SB_EEEEEEEvNS4_8identityES12_S1C_vS1D_EENS_8epilogue10collective18CollectiveEpilogueINS1F_23Sm100TmaWarpSpecializedILi1ELi1ELi32ELb0ELb0EEEJSG_NS5_IJNSV_ISE_SB_EENSV_ISF_SB_EEEEESH_SI_SH_SI_NS1F_6fusion15FusionCallbacksIS1J_NS1N_17LinearCombinationISH_fSH_fLNS_15FloatRoundStyleE2EEESG_S1M_JEEENS4_5SM1004TMEM4LOAD26SM100_TMEM_LOAD_32dp32b32xES12_NS13_INS14_ILi1ELi4ELi3EEES17_NSV_INS5_IJS18_SF_EEENS5_IJSF_SB_EEEEEEENS4_39AutoVectorizingCopyWithAssumedAlignmentILi128EEENS4_14SM90_TMA_STOREES21_S23_S23_EEEvvEEEEvNT_6ParamsE)
        /*0044*/ 	.word	0x00000000
.L_29:


//--------------------- .nv.compat                --------------------------
	.section	.nv.compat,"",@"SHT_CUDA_COMPAT_INFO"
	.align	4
        /*0000*/ 	.byte	0x02, 0x09, 0x01, 0x00, 0x02, 0x02, 0x02, 0x00, 0x02, 0x05, 0x05, 0x00, 0x03, 0x07, 0x01, 0x01
        /*0010*/ 	.byte	0x02, 0x03, 0x01, 0x00, 0x02, 0x06, 0x01, 0x00, 0x04, 0x0b, 0x08, 0x00, 0x09, 0x00, 0x00, 0x00
        /*0020*/ 	.byte	0x00, 0x00, 0x00, 0x00


//--------------------- .nv.info._ZN7cutlass13device_kernelINS_4gemm6kernel13GemmUniversalIN4cute5tupleIJiiiiEEENS1_10collective13CollectiveMmaINS1_35MainloopSm100TmaUmmaWarpSpecializedILi10ELi2ELi4ENS5_IJNS4_1CILi1EEESB_SB_EEEEENS5_IJNSA_ILi128EEENSA_ILi32EEESE_EEENS_12float_e4m3_tENS5_IJlSB_lEEESH_SI_NS4_8TiledMMAINS4_8MMA_AtomIJNS4_10MMA_TraitsINS4_19SM100_MMA_F8F6F4_SSEJSH_SH_fSE_SF_NS4_17integral_constantINS4_4UMMA5MajorELSP_0EEESQ_NSN_INSO_7ScaleInELSR_0EEESS_EEEEEENS4_6LayoutISC_NS5_IJNSA_ILi0EEESW_SW_EEEEENS5_IJNS4_10UnderscoreESZ_SZ_EEEEENS4_13SM90_TMA_LOADENS4_14ComposedLayoutINS4_7SwizzleILi3ELi4ELi3EEENS4_18smem_ptr_flag_bitsILi8EEENSV_INS5_IJNSA_ILi8EEESE_EEENS5_IJSE_SB_EEEEEEEvNS4_8identityES12_S1C_vS1D_EENS_8epilogue10collective18CollectiveEpilogueINS1F_23Sm100TmaWarpSpecializedILi1ELi1ELi32ELb0ELb0EEEJSG_NS5_IJNSV_ISE_SB_EENSV_ISF_SB_EEEEESH_SI_SH_SI_NS1F_6fusion15FusionCallbacksIS1J_NS1N_17LinearCombinationISH_fSH_fLNS_15FloatRoundStyleE2EEESG_S1M_JEEENS4_5SM1004TMEM4LOAD26SM100_TMEM_LOAD_32dp32b32xES12_NS13_INS14_ILi1ELi4ELi3EEES17_NSV_INS5_IJS18_SF_EEENS5_IJSF_SB_EEEEEEENS4_39AutoVectorizingCopyWithAssumedAlignmentILi128EEENS4_14SM90_TMA_STOREES21_S23_S23_EEEvvEEEEvNT_6ParamsE --------------------------
	.section	.nv.info._ZN7cutlass13device_kernelINS_4gemm6kernel13GemmUniversalIN4cute5tupleIJiiiiEEENS1_10collective13CollectiveMmaINS1_35MainloopSm100TmaUmmaWarpSpecializedILi10ELi2ELi4ENS5_IJNS4_1CILi1EEESB_SB_EEEEENS5_IJNSA_ILi128EEENSA_ILi32EEESE_EEENS_12float_e4m3_tENS5_IJlSB_lEEESH_SI_NS4_8TiledMMAINS4_8MMA_AtomIJNS4_10MMA_TraitsINS4_19SM100_MMA_F8F6F4_SSEJSH_SH_fSE_SF_NS4_17integral_constantINS4_4UMMA5MajorELSP_0EEESQ_NSN_INSO_7ScaleInELSR_0EEESS_EEEEEENS4_6LayoutISC_NS5_IJNSA_ILi0EEESW_SW_EEEEENS5_IJNS4_10UnderscoreESZ_SZ_EEEEENS4_13SM90_TMA_LOADENS4_14ComposedLayoutINS4_7SwizzleILi3ELi4ELi3EEENS4_18smem_ptr_flag_bitsILi8EEENSV_INS5_IJNSA_ILi8EEESE_EEENS5_IJSE_SB_EEEEEEEvNS4_8identityES12_S1C_vS1D_EENS_8epilogue10collective18CollectiveEpilogueINS1F_23Sm100TmaWarpSpecializedILi1ELi1ELi32ELb0ELb0EEEJSG_NS5_IJNSV_ISE_SB_EENSV_ISF_SB_EEEEESH_SI_SH_SI_NS1F_6fusion15FusionCallbacksIS1J_NS1N_17LinearCombinationISH_fSH_fLNS_15FloatRoundStyleE2EEESG_S1M_JEEENS4_5SM1004TMEM4LOAD26SM100_TMEM_LOAD_32dp32b32xES12_NS13_INS14_ILi1ELi4ELi3EEES17_NSV_INS5_IJS18_SF_EEENS5_IJSF_SB_EEEEEEENS4_39AutoVectorizingCopyWithAssumedAlignmentILi128EEENS4_14SM90_TMA_STOREES21_S23_S23_EEEvvEEEEvNT_6ParamsE,"",@"SHT_CUDA_INFO"
	.sectionflags	@""
	.align	4


	//----- nvinfo : EIATTR_CUDA_API_VERSION
	.align		4
        /*0000*/ 	.byte	0x04, 0x37
        /*0002*/ 	.short	(.L_31 - .L_30)
.L_30:
        /*0004*/ 	.word	0x00000082


	//----- nvinfo : EIATTR_KPARAM_INFO
	.align		4
.L_31:
        /*0008*/ 	.byte	0x04, 0x17
        /*000a*/ 	.short	(.L_33 - .L_32)
.L_32:
        /*000c*/ 	.word	0x00000000
        /*0010*/ 	.short	0x0000
        /*0012*/ 	.short	0x0000
        /*0014*/ 	.byte	0x00, 0xf0, 0x01, 0x20


	//----- nvinfo : EIATTR_AT_ENTRY_FRAGMENTS
	.align		4
.L_33:
        /*0018*/ 	.byte	0x04, 0x4f
        /*001a*/ 	.short	(.L_35 - .L_34)


	//   ....[0]....
.L_34:
        /*001c*/ 	.word	0x00000006


	//----- nvinfo : EIATTR_RESERVED_SMEM_USED
	.align		4
.L_35:
        /*0020*/ 	.byte	0x01, 0x41
	.zero		2


	//----- nvinfo : EIATTR_SPARSE_MMA_MASK
	.align		4
        /*0024*/ 	.byte	0x03, 0x50
        /*0026*/ 	.short	0x0000


	//----- nvinfo : EIATTR_TCGEN05_1CTA_USED
	.align		4
        /*0028*/ 	.byte	0x01, 0x51
	.zero		2


	//----- nvinfo : EIATTR_MAXREG_COUNT
	.align		4
        /*002c*/ 	.byte	0x03, 0x1b
        /*002e*/ 	.short	0x00ff


	//----- nvinfo : EIATTR_NUM_BARRIERS
	.align		4
        /*0030*/ 	.byte	0x02, 0x4c
        /*0032*/ 	.byte	0x07
	.zero		1


	//----- nvinfo : EIATTR_EXTERNS
	.align		4
        /*0034*/ 	.byte	0x04, 0x0f
        /*0036*/ 	.short	(.L_37 - .L_36)


	//   ....[0]....
	.align		4
.L_36:
        /*0038*/ 	.word	index@(__assertfail)


	//----- nvinfo : EIATTR_MERCURY_ISA_VERSION
	.align		4
.L_37:
        /*003c*/ 	.byte	0x03, 0x5f
        /*003e*/ 	.short	0x0101


	//----- nvinfo : EIATTR_INT_WARP_WIDE_INSTR_OFFSETS
	.align		4
        /*0040*/ 	.byte	0x04, 0x31
        /*0042*/ 	.short	(.L_39 - .L_38)


	//   ....[0]....
.L_38:
        /*0044*/ 	.word	0x00001e70


	//   ....[1]....
        /*0048*/ 	.word	0x00003c20


	//   ....[2]....
        /*004c*/ 	.word	0x00003c40


	//   ....[3]....
        /*0050*/ 	.word	0x00003c70


	//   ....[4]....
        /*0054*/ 	.word	0x00004680


	//   ....[5]....
        /*0058*/ 	.word	0x00004770


	//----- nvinfo : EIATTR_COOP_GROUP_MASK_REGIDS
	.align		4
.L_39:
        /*005c*/ 	.byte	0x04, 0x29
        /*005e*/ 	.short	(.L_41 - .L_40)


	//   ....[0]....
.L_40:
        /*0060*/ 	.word	0xffffffff


	//   ....[1]....
        /*0064*/ 	.word	0xffffffff


	//   ....[2]....
        /*0068*/ 	.word	0xffffffff


	//   ....[3]....
        /*006c*/ 	.word	0xffffffff


	//   ....[4]....
        /*0070*/ 	.word	0xffffffff


	//   ....[5]....
        /*0074*/ 	.word	0xffffffff


	//   ....[6]....
        /*0078*/ 	.word	0xffffffff


	//   ....[7]....
        /*007c*/ 	.word	0xffffffff


	//   ....[8]....
        /*0080*/ 	.word	0xffffffff


	//   ....[9]....
        /*0084*/ 	.word	0xffffffff


	//   ....[10]....
        /*0088*/ 	.word	0xffffffff


	//   ....[11]....
        /*008c*/ 	.word	0xffffffff


	//   ....[12]....
        /*0090*/ 	.word	0xffffffff


	//----- nvinfo : EIATTR_COOP_GROUP_INSTR_OFFSETS
	.align		4
.L_41:
        /*0094*/ 	.byte	0x04, 0x28
        /*0096*/ 	.short	(.L_43 - .L_42)


	//   ....[0]....
.L_42:
        /*0098*/ 	.word	0x00000090


	//   ....[1]....
        /*009c*/ 	.word	0x000004d0


	//   ....[2]....
        /*00a0*/ 	.word	0x00000730


	//   ....[3]....
        /*00a4*/ 	.word	0x00000870


	//   ....[4]....
        /*00a8*/ 	.word	0x00000970


	//   ....[5]....
        /*00ac*/ 	.word	0x00000ae0


	//   ....[6]....
        /*00b0*/ 	.word	0x00000c80


	//   ....[7]....
        /*00b4*/ 	.word	0x00001d50


	//   ....[8]....
        /*00b8*/ 	.word	0x00002e90


	//   ....[9]....
        /*00bc*/ 	.word	0x000030a0


	//   ....[10]....
        /*00c0*/ 	.word	0x000030d0


	//   ....[11]....
        /*00c4*/ 	.word	0x00003b00


	//   ....[12]....
        /*00c8*/ 	.word	0x00003d30


	//----- nvinfo : EIATTR_VRC_CTA_INIT_COUNT
	.align		4
.L_43:
        /*00cc*/ 	.byte	0x02, 0x4a
        /*00ce*/ 	.byte	0x80
	.zero		1


	//----- nvinfo : EIATTR_SYSCALL_OFFSETS
	.align		4
        /*00d0*/ 	.byte	0x04, 0x46
        /*00d2*/ 	.short	(.L_45 - .L_44)


	//   ....[0]....
.L_44:
        /*00d4*/ 	.word	0x00005130


	//   ....[1]....
        /*00d8*/ 	.word	0x00005270


	//   ....[2]....
        /*00dc*/ 	.word	0x00005980


	//----- nvinfo : EIATTR_MBARRIER_INSTR_OFFSETS
	.align		4
.L_45:
        /*00e0*/ 	.byte	0x04, 0x39
        /*00e2*/ 	.short	(.L_47 - .L_46)


	//   ....[0]....
.L_46:
        /*00e4*/ 	.word	0x000005d0
        /*00e8*/ 	.word	0x000000ff
        /*00ec*/ 	.word	0x00000000
        /*00f0*/ 	.short	0x0100
        /*00f2*/ 	.byte	0x05
	.zero		1


	//   ....[1]....
        /*00f4*/ 	.word	0x000005e0
        /*00f8*/ 	.word	0x000000ff
        /*00fc*/ 	.word	0x00000050
        /*0100*/ 	.short	0x0100
        /*0102*/ 	.byte	0x05
	.zero		1


	//   ....[2]....
        /*0104*/ 	.word	0x000005f0
        /*0108*/ 	.word	0x000000ff
        /*010c*/ 	.word	0x00000008
        /*0110*/ 	.short	0x0100
        /*0112*/ 	.byte	0x05
	.zero		1


	//   ....[3]....
        /*0114*/ 	.word	0x00000600
        /*0118*/ 	.word	0x000000ff
        /*011c*/ 	.word	0x00000058
        /*0120*/ 	.short	0x0100
        /*0122*/ 	.byte	0x05
	.zero		1


	//   ....[4]....
        /*0124*/ 	.word	0x00000610
        /*0128*/ 	.word	0x000000ff
        /*012c*/ 	.word	0x00000010
        /*0130*/ 	.short	0x0100
        /*0132*/ 	.byte	0x05
	.zero		1


	//   ....[5]....
        /*0134*/ 	.word	0x00000620
        /*0138*/ 	.word	0x000000ff
        /*013c*/ 	.word	0x00000060
        /*0140*/ 	.short	0x0100
        /*0142*/ 	.byte	0x05
	.zero		1


	//   ....[6]....
        /*0144*/ 	.word	0x00000630
        /*0148*/ 	.word	0x000000ff
        /*014c*/ 	.word	0x00000018
        /*0150*/ 	.short	0x0100
        /*0152*/ 	.byte	0x05
	.zero		1


	//   ....[7]....
        /*0154*/ 	.word	0x00000640
        /*0158*/ 	.word	0x000000ff
        /*015c*/ 	.word	0x00000068
        /*0160*/ 	.short	0x0100
        /*0162*/ 	.byte	0x05
	.zero		1


	//   ....[8]....
        /*0164*/ 	.word	0x00000650
        /*0168*/ 	.word	0x000000ff
        /*016c*/ 	.word	0x00000020
        /*0170*/ 	.short	0x0100
        /*0172*/ 	.byte	0x05
	.zero		1


	//   ....[9]....
        /*0174*/ 	.word	0x00000660
        /*0178*/ 	.word	0x000000ff
        /*017c*/ 	.word	0x00000070
        /*0180*/ 	.short	0x0100
        /*0182*/ 	.byte	0x05
	.zero		1


	//   ....[10]....
        /*0184*/ 	.word	0x00000670
        /*0188*/ 	.word	0x000000ff
        /*018c*/ 	.word	0x00000028
        /*0190*/ 	.short	0x0100
        /*0192*/ 	.byte	0x05
	.zero		1


	//   ....[11]....
        /*0194*/ 	.word	0x00000680
        /*0198*/ 	.word	0x000000ff
        /*019c*/ 	.word	0x00000078
        /*01a0*/ 	.short	0x0100
        /*01a2*/ 	.byte	0x05
	.zero		1


	//   ....[12]....
        /*01a4*/ 	.word	0x00000690
        /*01a8*/ 	.word	0x000000ff
        /*01ac*/ 	.word	0x00000030
        /*01b0*/ 	.short	0x0100
        /*01b2*/ 	.byte	0x05
	.zero		1


	//   ....[13]....
        /*01b4*/ 	.word	0x000006a0
        /*01b8*/ 	.word	0x000000ff
        /*01bc*/ 	.word	0x00000080
        /*01c0*/ 	.short	0x0100
        /*01c2*/ 	.byte	0x05
	.zero		1


	//   ....[14]....
        /*01c4*/ 	.word	0x000006b0
        /*01c8*/ 	.word	0x000000ff
        /*01cc*/ 	.word	0x00000038
        /*01d0*/ 	.short	0x0100
        /*01d2*/ 	.byte	0x05
	.zero		1


	//   ....[15]....
        /*01d4*/ 	.word	0x000006c0
        /*01d8*/ 	.word	0x000000ff
        /*01dc*/ 	.word	0x00000088
        /*01e0*/ 	.short	0x0100
        /*01e2*/ 	.byte	0x05
	.zero		1


	//   ....[16]....
        /*01e4*/ 	.word	0x000006d0
        /*01e8*/ 	.word	0x000000ff
        /*01ec*/ 	.word	0x00000040
        /*01f0*/ 	.short	0x0100
        /*01f2*/ 	.byte	0x05
	.zero		1


	//   ....[17]....
        /*01f4*/ 	.word	0x000006e0
        /*01f8*/ 	.word	0x000000ff
        /*01fc*/ 	.word	0x00000090
        /*0200*/ 	.short	0x0100
        /*0202*/ 	.byte	0x05
	.zero		1


	//   ....[18]....
        /*0204*/ 	.word	0x000006f0
        /*0208*/ 	.word	0x000000ff
        /*020c*/ 	.word	0x00000048
        /*0210*/ 	.short	0x0100
        /*0212*/ 	.byte	0x05
	.zero		1


	//   ....[19]....
        /*0214*/ 	.word	0x00000700
        /*0218*/ 	.word	0x000000ff
        /*021c*/ 	.word	0x00000098
        /*0220*/ 	.short	0x0100
        /*0222*/ 	.byte	0x05
	.zero		1


	//   ....[20]....
        /*0224*/ 	.word	0x00000840
        /*0228*/ 	.word	0x000000ff
        /*022c*/ 	.word	0x000000a0
        /*0230*/ 	.short	0x0100
        /*0232*/ 	.byte	0x06
	.zero		1


	//   ....[21]....
        /*0234*/ 	.word	0x00000850
        /*0238*/ 	.word	0x000000ff
        /*023c*/ 	.word	0x000000a8
        /*0240*/ 	.short	0x0100
        /*0242*/ 	.byte	0x06
	.zero		1


	//   ....[22]....
        /*0244*/ 	.word	0x00000940
        /*0248*/ 	.word	0x000000ff
        /*024c*/ 	.word	0x000000b0
        /*0250*/ 	.short	0x0100
        /*0252*/ 	.byte	0x05
	.zero		1


	//   ....[23]....
        /*0254*/ 	.word	0x00000950
        /*0258*/ 	.word	0x000000ff
        /*025c*/ 	.word	0x000000b8
        /*0260*/ 	.short	0x0100
        /*0262*/ 	.byte	0x05
	.zero		1


	//   ....[24]....
        /*0264*/ 	.word	0x00000a90
        /*0268*/ 	.word	0x000000ff
        /*026c*/ 	.word	0x000000c0
        /*0270*/ 	.short	0x0100
        /*0272*/ 	.byte	0x05
	.zero		1


	//   ....[25]....
        /*0274*/ 	.word	0x00000aa0
        /*0278*/ 	.word	0x000000ff
        /*027c*/ 	.word	0x000000d0
        /*0280*/ 	.short	0x0100
        /*0282*/ 	.byte	0x05
	.zero		1


	//   ....[26]....
        /*0284*/ 	.word	0x00000ab0
        /*0288*/ 	.word	0x000000ff
        /*028c*/ 	.word	0x000000c8
        /*0290*/ 	.short	0x0100
        /*0292*/ 	.byte	0x05
	.zero		1


	//   ....[27]....
        /*0294*/ 	.word	0x00000ac0
        /*0298*/ 	.word	0x000000ff
        /*029c*/ 	.word	0x000000d8
        /*02a0*/ 	.short	0x0100
        /*02a2*/ 	.byte	0x05
	.zero		1


	//   ....[28]....
        /*02a4*/ 	.word	0x00000bf0
        /*02a8*/ 	.word	0x000000ff
        /*02ac*/ 	.word	0x000000e0
        /*02b0*/ 	.short	0x0100
        /*02b2*/ 	.byte	0x06
	.zero		1


	//   ....[29]....
        /*02b4*/ 	.word	0x00000c00
        /*02b8*/ 	.word	0x000000ff
        /*02bc*/ 	.word	0x00000100
        /*02c0*/ 	.short	0x0100
        /*02c2*/ 	.byte	0x06
	.zero		1


	//   ....[30]....
        /*02c4*/ 	.word	0x00000c10
        /*02c8*/ 	.word	0x000000ff
        /*02cc*/ 	.word	0x000000e8
        /*02d0*/ 	.short	0x0100
        /*02d2*/ 	.byte	0x06
	.zero		1


	//   ....[31]....
        /*02d4*/ 	.word	0x00000c20
        /*02d8*/ 	.word	0x000000ff
        /*02dc*/ 	.word	0x00000108
        /*02e0*/ 	.short	0x0100
        /*02e2*/ 	.byte	0x06
	.zero		1


	//   ....[32]....
        /*02e4*/ 	.word	0x00000c30
        /*02e8*/ 	.word	0x000000ff
        /*02ec*/ 	.word	0x000000f0
        /*02f0*/ 	.short	0x0100
        /*02f2*/ 	.byte	0x06
	.zero		1


	//   ....[33]....
        /*02f4*/ 	.word	0x00000c40
        /*02f8*/ 	.word	0x000000ff
        /*02fc*/ 	.word	0x00000110
        /*0300*/ 	.short	0x0100
        /*0302*/ 	.byte	0x06
	.zero		1


	//   ....[34]....
        /*0304*/ 	.word	0x00000c50
        /*0308*/ 	.word	0x000000ff
        /*030c*/ 	.word	0x000000f8
        /*0310*/ 	.short	0x0100
        /*0312*/ 	.byte	0x06
	.zero		1


	//   ....[35]....
        /*0314*/ 	.word	0x00000c60
        /*0318*/ 	.word	0x000000ff
        /*031c*/ 	.word	0x00000118
        /*0320*/ 	.short	0x0100
        /*0322*/ 	.byte	0x06
	.zero		1


	//   ....[36]....
        /*0324*/ 	.word	0x00000d50
        /*0328*/ 	.word	0x000000ff
        /*032c*/ 	.word	0x00000120
        /*0330*/ 	.short	0x0100
        /*0332*/ 	.byte	0x05
	.zero		1


	//   ....[37]....
        /*0334*/ 	.word	0x00000d60
        /*0338*/ 	.word	0x000000ff
        /*033c*/ 	.word	0x00000130
        /*0340*/ 	.short	0x0100
        /*0342*/ 	.byte	0x05
	.zero		1


	//   ....[38]....
        /*0344*/ 	.word	0x00000d70
        /*0348*/ 	.word	0x000000ff
        /*034c*/ 	.word	0x00000128
        /*0350*/ 	.short	0x0100
        /*0352*/ 	.byte	0x05
	.zero		1


	//   ....[39]....
        /*0354*/ 	.word	0x00000d80
        /*0358*/ 	.word	0x000000ff
        /*035c*/ 	.word	0x00000138
        /*0360*/ 	.short	0x0100
        /*0362*/ 	.byte	0x05
	.zero		1


	//   ....[40]....
        /*0364*/ 	.word	0x00001650
        /*0368*/ 	.word	0x00000003
        /*036c*/ 	.word	0x00000130
        /*0370*/ 	.short	0x010a
        /*0372*/ 	.byte	0xff
	.zero		1


	//   ....[41]....
        /*0374*/ 	.word	0x00001680
        /*0378*/ 	.word	0x00000003
        /*037c*/ 	.word	0x00000120
        /*0380*/ 	.short	0x0101
        /*0382*/ 	.byte	0xff
	.zero		1


	//   ....[42]....
        /*0384*/ 	.word	0x00001750
        /*0388*/ 	.word	0x000000ff
        /*038c*/ 	.word	0x00000050
        /*0390*/ 	.short	0x010a
        /*0392*/ 	.byte	0x08
	.zero		1


	//   ....[43]....
        /*0394*/ 	.word	0x000017f0
        /*0398*/ 	.word	0x000000ff
        /*039c*/ 	.word	0x00000050
        /*03a0*/ 	.short	0x010a
        /*03a2*/ 	.byte	0x21
	.zero		1


	//   ....[44]....
        /*03a4*/ 	.word	0x00001940
        /*03a8*/ 	.word	0x000000ff
        /*03ac*/ 	.word	0x00000050
        /*03b0*/ 	.short	0x010a
        /*03b2*/ 	.byte	0x08
	.zero		1


	//   ....[45]....
        /*03b4*/ 	.word	0x00001a50
        /*03b8*/ 	.word	0x000000ff
        /*03bc*/ 	.word	0x000000b8
        /*03c0*/ 	.short	0x0101
        /*03c2*/ 	.byte	0x04
	.zero		1


	//   ....[46]....
        /*03c4*/ 	.word	0x00001a70
        /*03c8*/ 	.word	0x000000ff
        /*03cc*/ 	.word	0x00000050
        /*03d0*/ 	.short	0x010a
        /*03d2*/ 	.byte	0x08
	.zero		1


	//   ....[47]....
        /*03d4*/ 	.word	0x00001af0
        /*03d8*/ 	.word	0x000000ff
        /*03dc*/ 	.word	0x00000050
        /*03e0*/ 	.short	0x010a
        /*03e2*/ 	.byte	0x11
	.zero		1


	//   ....[48]....
        /*03e4*/ 	.word	0x00001c40
        /*03e8*/ 	.word	0x000000ff
        /*03ec*/ 	.word	0x00000050
        /*03f0*/ 	.short	0x010a
        /*03f2*/ 	.byte	0x08
	.zero		1


	//   ....[49]....
        /*03f4*/ 	.word	0x00001d80
        /*03f8*/ 	.word	0x00000002
        /*03fc*/ 	.word	0x000000c0
        /*0400*/ 	.short	0x010a
        /*0402*/ 	.byte	0xff
	.zero		1


	//   ....[50]....
        /*0404*/ 	.word	0x00001e40
        /*0408*/ 	.word	0x00000002
        /*040c*/ 	.word	0x00000000
        /*0410*/ 	.short	0x0101
        /*0412*/ 	.byte	0xff
	.zero		1


	//   ....[51]....
        /*0414*/ 	.word	0x000023a0
        /*0418*/ 	.word	0x000000ff
        /*041c*/ 	.word	0x00000000
        /*0420*/ 	.short	0x010a
        /*0422*/ 	.byte	0x05
	.zero		1


	//   ....[52]....
        /*0424*/ 	.word	0x00002430
        /*0428*/ 	.word	0x000000ff
        /*042c*/ 	.word	0x00000000
        /*0430*/ 	.short	0x010a
        /*0432*/ 	.byte	0x05
	.zero		1


	//   ....[53]....
        /*0434*/ 	.word	0x000024c0
        /*0438*/ 	.word	0x000000ff
        /*043c*/ 	.word	0x00000000
        /*0440*/ 	.short	0x010a
        /*0442*/ 	.byte	0x05
	.zero		1


	//   ....[54]....
        /*0444*/ 	.word	0x00002550
        /*0448*/ 	.word	0x000000ff
        /*044c*/ 	.word	0x00000000
        /*0450*/ 	.short	0x010a
        /*0452*/ 	.byte	0x05
	.zero		1


	//   ....[55]....
        /*0454*/ 	.word	0x000025e0
        /*0458*/ 	.word	0x000000ff
        /*045c*/ 	.word	0x00000000
        /*0460*/ 	.short	0x010a
        /*0462*/ 	.byte	0x05
	.zero		1


	//   ....[56]....
        /*0464*/ 	.word	0x00002670
        /*0468*/ 	.word	0x000000ff
        /*046c*/ 	.word	0x00000000
        /*0470*/ 	.short	0x010a
        /*0472*/ 	.byte	0x05
	.zero		1


	//   ....[57]....
        /*0474*/ 	.word	0x00002700
        /*0478*/ 	.word	0x000000ff
        /*047c*/ 	.word	0x00000000
        /*0480*/ 	.short	0x010a
        /*0482*/ 	.byte	0x05
	.zero		1


	//   ....[58]....
        /*0484*/ 	.word	0x00002790
        /*0488*/ 	.word	0x000000ff
        /*048c*/ 	.word	0x00000000
        /*0490*/ 	.short	0x010a
        /*0492*/ 	.byte	0x05
	.zero		1


	//   ....[59]....
        /*0494*/ 	.word	0x00002820
        /*0498*/ 	.word	0x000000ff
        /*049c*/ 	.word	0x00000000
        /*04a0*/ 	.short	0x010a
        /*04a2*/ 	.byte	0x05
	.zero		1


	//   ....[60]....
        /*04a4*/ 	.word	0x000028c0
        /*04a8*/ 	.word	0x00000000
        /*04ac*/ 	.word	0x00000000
        /*04b0*/ 	.short	0x010a
        /*04b2*/ 	.byte	0xff
	.zero		1


	//   ....[61]....
        /*04b4*/ 	.word	0x000029e0
        /*04b8*/ 	.word	0x00000000
        /*04bc*/ 	.word	0x00000120
        /*04c0*/ 	.short	0x010a
        /*04c2*/ 	.byte	0xff
	.zero		1


	//   ....[62]....
        /*04c4*/ 	.word	0x00002a40
        /*04c8*/ 	.word	0x00000004
        /*04cc*/ 	.word	0x00000000
        /*04d0*/ 	.short	0x0101
        /*04d2*/ 	.byte	0xff
	.zero		1


	//   ....[63]....
        /*04d4*/ 	.word	0x00002a60
        /*04d8*/ 	.word	0x000000ff
        /*04dc*/ 	.word	0x000000d0
        /*04e0*/ 	.short	0x010a
        /*04e2*/ 	.byte	0x05
	.zero		1


	//   ....[64]....
        /*04e4*/ 	.word	0x00002b80
        /*04e8*/ 	.word	0x00000000
        /*04ec*/ 	.word	0x000000c0
        /*04f0*/ 	.short	0x010a
        /*04f2*/ 	.byte	0xff
	.zero		1


	//   ....[65]....
        /*04f4*/ 	.word	0x00002c90
        /*04f8*/ 	.word	0x00000000
        /*04fc*/ 	.word	0x00000000
        /*0500*/ 	.short	0x0101
        /*0502*/ 	.byte	0xff
	.zero		1


	//   ....[66]....
        /*0504*/ 	.word	0x00002d20
        /*0508*/ 	.word	0x000000ff
        /*050c*/ 	.word	0x000000d0
        /*0510*/ 	.short	0x0106
        /*0512*/ 	.byte	0x05
	.zero		1


	//   ....[67]....
        /*0514*/ 	.word	0x00002d40
        /*0518*/ 	.word	0x000000ff
        /*051c*/ 	.word	0x000000d0
        /*0520*/ 	.short	0x010a
        /*0522*/ 	.byte	0x05
	.zero		1


	//   ....[68]....
        /*0524*/ 	.word	0x00002dd0
        /*0528*/ 	.word	0x000000ff
        /*052c*/ 	.word	0x000000d0
        /*0530*/ 	.short	0x0106
        /*0532*/ 	.byte	0x04
	.zero		1


	//   ....[69]....
        /*0534*/ 	.word	0x00002e10
        /*0538*/ 	.word	0x00000000
        /*053c*/ 	.word	0x000000d0
        /*0540*/ 	.short	0x010a
        /*0542*/ 	.byte	0xff
	.zero		1


	//   ....[70]....
        /*0544*/ 	.word	0x00003350
        /*0548*/ 	.word	0x00000000
        /*054c*/ 	.word	0x000000c0
        /*0550*/ 	.short	0x010a
        /*0552*/ 	.byte	0xff
	.zero		1


	//   ....[71]....
        /*0554*/ 	.word	0x00003460
        /*0558*/ 	.word	0x00000003
        /*055c*/ 	.word	0x00000000
        /*0560*/ 	.short	0x0101
        /*0562*/ 	.byte	0xff
	.zero		1


	//   ....[72]....
        /*0564*/ 	.word	0x00003470
        /*0568*/ 	.word	0x000000ff
        /*056c*/ 	.word	0x00000000
        /*0570*/ 	.short	0x010a
        /*0572*/ 	.byte	0x06
	.zero		1


	//   ....[73]....
        /*0574*/ 	.word	0x00003490
        /*0578*/ 	.word	0x000000ff
        /*057c*/ 	.word	0x00000100
        /*0580*/ 	.short	0x010a
        /*0582*/ 	.byte	0x07
	.zero		1


	//   ....[74]....
        /*0584*/ 	.word	0x00003560
        /*0588*/ 	.word	0x000000ff
        /*058c*/ 	.word	0x00000000
        /*0590*/ 	.short	0x010a
        /*0592*/ 	.byte	0x06
	.zero		1


	//   ....[75]....
        /*0594*/ 	.word	0x00003690
        /*0598*/ 	.word	0x000000ff
        /*059c*/ 	.word	0x00000000
        /*05a0*/ 	.short	0x010a
        /*05a2*/ 	.byte	0x1a
	.zero		1


	//   ....[76]....
        /*05a4*/ 	.word	0x00003930
        /*05a8*/ 	.word	0x000000ff
        /*05ac*/ 	.word	0x00000000
        /*05b0*/ 	.short	0x010a
        /*05b2*/ 	.byte	0x06
	.zero		1


	//   ....[77]....
        /*05b4*/ 	.word	0x000039c0
        /*05b8*/ 	.word	0x000000ff
        /*05bc*/ 	.word	0x00000000
        /*05c0*/ 	.short	0x010a
        /*05c2*/ 	.byte	0x06
	.zero		1


	//   ....[78]....
        /*05c4*/ 	.word	0x00003a50
        /*05c8*/ 	.word	0x000000ff
        /*05cc*/ 	.word	0x00000000
        /*05d0*/ 	.short	0x010a
        /*05d2*/ 	.byte	0x06
	.zero		1


	//   ....[79]....
        /*05d4*/ 	.word	0x00003ae0
        /*05d8*/ 	.word	0x000000ff
        /*05dc*/ 	.word	0x00000000
        /*05e0*/ 	.short	0x010a
        /*05e2*/ 	.byte	0x07
	.zero		1


	//   ....[80]....
        /*05e4*/ 	.word	0x00003f20
        /*05e8*/ 	.word	0x00000000
        /*05ec*/ 	.word	0x000000c0
        /*05f0*/ 	.short	0x010a
        /*05f2*/ 	.byte	0xff
	.zero		1


	//   ....[81]....
        /*05f4*/ 	.word	0x00004010
        /*05f8*/ 	.word	0x00000000
        /*05fc*/ 	.word	0x00000000
        /*0600*/ 	.short	0x0101
        /*0602*/ 	.byte	0xff
	.zero		1


	//   ....[82]....
        /*0604*/ 	.word	0x00004330
        /*0608*/ 	.word	0x000000ff
        /*060c*/ 	.word	0x000000b8
        /*0610*/ 	.short	0x010a
        /*0612*/ 	.byte	0x06
	.zero		1


	//   ....[83]....
        /*0614*/ 	.word	0x000044b0
        /*0618*/ 	.word	0x000000ff
        /*061c*/ 	.word	0x000000a8
        /*0620*/ 	.short	0x010a
        /*0622*/ 	.byte	0x06
	.zero		1


	//   ....[84]....
        /*0624*/ 	.word	0x000047e0
        /*0628*/ 	.word	0x000000ff
        /*062c*/ 	.word	0x000000a0
        /*0630*/ 	.short	0x010b
        /*0632*/ 	.byte	0x06
	.zero		1


	//   ....[85]....
        /*0634*/ 	.word	0x00004800
        /*0638*/ 	.word	0x000000ff
        /*063c*/ 	.word	0x00000000
        /*0640*/ 	.short	0x0101
        /*0642*/ 	.byte	0x25
	.zero		1


	//   ....[86]....
        /*0644*/ 	.word	0x00004840
        /*0648*/ 	.word	0x00000000
        /*064c*/ 	.word	0x000000a8
        /*0650*/ 	.short	0x010a
        /*0652*/ 	.byte	0xff
	.zero		1


	//   ....[87]....
        /*0654*/ 	.word	0x00004b40
        /*0658*/ 	.word	0x00000000
        /*065c*/ 	.word	0x000000c0
        /*0660*/ 	.short	0x010a
        /*0662*/ 	.byte	0xff
	.zero		1


	//   ....[88]....
        /*0664*/ 	.word	0x00004c50
        /*0668*/ 	.word	0x00000000
        /*066c*/ 	.word	0x00000000
        /*0670*/ 	.short	0x0101
        /*0672*/ 	.byte	0xff
	.zero		1


	//   ....[89]....
        /*0674*/ 	.word	0x000055c0
        /*0678*/ 	.word	0x000000ff
        /*067c*/ 	.word	0x000000a0
        /*0680*/ 	.short	0x010a
        /*0682*/ 	.byte	0x2b
	.zero		1


	//   ....[90]....
        /*0684*/ 	.word	0x000055d0
        /*0688*/ 	.word	0x0000005c
        /*068c*/ 	.word	0x000000e0
        /*0690*/ 	.short	0x010a
        /*0692*/ 	.byte	0xff
	.zero		1


	//   ....[91]....
        /*0694*/ 	.word	0x00005720
        /*0698*/ 	.word	0x000000ff
        /*069c*/ 	.word	0x000000a0
        /*06a0*/ 	.short	0x010a
        /*06a2*/ 	.byte	0x2b
	.zero		1


	//   ....[92]....
        /*06a4*/ 	.word	0x00005800
        /*06a8*/ 	.word	0x000000ff
        /*06ac*/ 	.word	0x00000000
        /*06b0*/ 	.short	0x0101
        /*06b2*/ 	.byte	0x04
	.zero		1


	//   ....[93]....
        /*06b4*/ 	.word	0x00005860
        /*06b8*/ 	.word	0x0000005c
        /*06bc*/ 	.word	0x000000e0
        /*06c0*/ 	.short	0x010a
        /*06c2*/ 	.byte	0xff
	.zero		1


	//   ....[94]....
        /*06c4*/ 	.word	0x00005c20
        /*06c8*/ 	.word	0x000000ff
        /*06cc*/ 	.word	0x00000000
        /*06d0*/ 	.short	0x0101
        /*06d2*/ 	.byte	0x05
	.zero		1


	//   ....[95]....
        /*06d4*/ 	.word	0x000064b0
        /*06d8*/ 	.word	0x00000003
        /*06dc*/ 	.word	0x00000130
        /*06e0*/ 	.short	0x010a
        /*06e2*/ 	.byte	0xff
	.zero		1


	//   ....[96]....
        /*06e4*/ 	.word	0x00006510
        /*06e8*/ 	.word	0x00000002
        /*06ec*/ 	.word	0x00000050
        /*06f0*/ 	.short	0x010a
        /*06f2*/ 	.byte	0xff
	.zero		1


	//   ....[97]....
        /*06f4*/ 	.word	0x00006570
        /*06f8*/ 	.word	0x00000002
        /*06fc*/ 	.word	0x00000050
        /*0700*/ 	.short	0x010a
        /*0702*/ 	.byte	0xff
	.zero		1


	//   ....[98]....
        /*0704*/ 	.word	0x000065c0
        /*0708*/ 	.word	0x00000002
        /*070c*/ 	.word	0x000000c0
        /*0710*/ 	.short	0x010a
        /*0712*/ 	.byte	0xff
	.zero		1


	//   ....[99]....
        /*0714*/ 	.word	0x00006620
        /*0718*/ 	.word	0x00000000
        /*071c*/ 	.word	0x00000000
        /*0720*/ 	.short	0x010a
        /*0722*/ 	.byte	0xff
	.zero		1


	//   ....[100]....
        /*0724*/ 	.word	0x00006680
        /*0728*/ 	.word	0x00000000
        /*072c*/ 	.word	0x00000000
        /*0730*/ 	.short	0x010a
        /*0732*/ 	.byte	0xff
	.zero		1


	//   ....[101]....
        /*0734*/ 	.word	0x000066e0
        /*0738*/ 	.word	0x00000000
        /*073c*/ 	.word	0x00000000
        /*0740*/ 	.short	0x010a
        /*0742*/ 	.byte	0xff
	.zero		1


	//   ....[102]....
        /*0744*/ 	.word	0x00006740
        /*0748*/ 	.word	0x00000000
        /*074c*/ 	.word	0x00000000
        /*0750*/ 	.short	0x010a
        /*0752*/ 	.byte	0xff
	.zero		1


	//   ....[103]....
        /*0754*/ 	.word	0x000067a0
        /*0758*/ 	.word	0x00000000
        /*075c*/ 	.word	0x00000000
        /*0760*/ 	.short	0x010a
        /*0762*/ 	.byte	0xff
	.zero		1


	//   ....[104]....
        /*0764*/ 	.word	0x00006800
        /*0768*/ 	.word	0x00000000
        /*076c*/ 	.word	0x00000000
        /*0770*/ 	.short	0x010a
        /*0772*/ 	.byte	0xff
	.zero		1


	//   ....[105]....
        /*0774*/ 	.word	0x00006860
        /*0778*/ 	.word	0x00000000
        /*077c*/ 	.word	0x00000000
        /*0780*/ 	.short	0x010a
        /*0782*/ 	.byte	0xff
	.zero		1


	//   ....[106]....
        /*0784*/ 	.word	0x000068c0
        /*0788*/ 	.word	0x00000000
        /*078c*/ 	.word	0x00000000
        /*0790*/ 	.short	0x010a
        /*0792*/ 	.byte	0xff
	.zero		1


	//   ....[107]....
        /*0794*/ 	.word	0x00006920
        /*0798*/ 	.word	0x00000000
        /*079c*/ 	.word	0x00000000
        /*07a0*/ 	.short	0x010a
        /*07a2*/ 	.byte	0xff
	.zero		1


	//   ....[108]....
        /*07a4*/ 	.word	0x00006970
        /*07a8*/ 	.word	0x00000000
        /*07ac*/ 	.word	0x00000120
        /*07b0*/ 	.short	0x010a
        /*07b2*/ 	.byte	0xff
	.zero		1


	//   ....[109]....
        /*07b4*/ 	.word	0x000069d0
        /*07b8*/ 	.word	0x00000000
        /*07bc*/ 	.word	0x000000d0
        /*07c0*/ 	.short	0x010a
        /*07c2*/ 	.byte	0xff
	.zero		1


	//   ....[110]....
        /*07c4*/ 	.word	0x00006a20
        /*07c8*/ 	.word	0x00000000
        /*07cc*/ 	.word	0x000000c0
        /*07d0*/ 	.short	0x010a
        /*07d2*/ 	.byte	0xff
	.zero		1


	//   ....[111]....
        /*07d4*/ 	.word	0x00006a80
        /*07d8*/ 	.word	0x00000000
        /*07dc*/ 	.word	0x000000d0
        /*07e0*/ 	.short	0x010a
        /*07e2*/ 	.byte	0xff
	.zero		1


	//   ....[112]....
        /*07e4*/ 	.word	0x00006ad0
        /*07e8*/ 	.word	0x00000000
        /*07ec*/ 	.word	0x000000c0
        /*07f0*/ 	.short	0x010a
        /*07f2*/ 	.byte	0xff
	.zero		1


	//   ....[113]....
        /*07f4*/ 	.word	0x00006b30
        /*07f8*/ 	.word	0x00000003
        /*07fc*/ 	.word	0x00000100
        /*0800*/ 	.short	0x010a
        /*0802*/ 	.byte	0xff
	.zero		1


	//   ....[114]....
        /*0804*/ 	.word	0x00006b90
        /*0808*/ 	.word	0x00000000
        /*080c*/ 	.word	0x00000000
        /*0810*/ 	.short	0x010a
        /*0812*/ 	.byte	0xff
	.zero		1


	//   ....[115]....
        /*0814*/ 	.word	0x00006bf0
        /*0818*/ 	.word	0x00000000
        /*081c*/ 	.word	0x00000000
        /*0820*/ 	.short	0x010a
        /*0822*/ 	.byte	0xff
	.zero		1


	//   ....[116]....
        /*0824*/ 	.word	0x00006c50
        /*0828*/ 	.word	0x00000000
        /*082c*/ 	.word	0x00000000
        /*0830*/ 	.short	0x010a
        /*0832*/ 	.byte	0xff
	.zero		1


	//   ....[117]....
        /*0834*/ 	.word	0x00006cb0
        /*0838*/ 	.word	0x00000000
        /*083c*/ 	.word	0x00000000
        /*0840*/ 	.short	0x010a
        /*0842*/ 	.byte	0xff
	.zero		1


	//   ....[118]....
        /*0844*/ 	.word	0x00006d10
        /*0848*/ 	.word	0x00000000
        /*084c*/ 	.word	0x00000000
        /*0850*/ 	.short	0x010a
        /*0852*/ 	.byte	0xff
	.zero		1


	//   ....[119]....
        /*0854*/ 	.word	0x00006d60
        /*0858*/ 	.word	0x00000000
        /*085c*/ 	.word	0x000000c0
        /*0860*/ 	.short	0x010a
        /*0862*/ 	.byte	0xff
	.zero		1


	//   ....[120]....
        /*0864*/ 	.word	0x00006dc0
        /*0868*/ 	.word	0x00000000
        /*086c*/ 	.word	0x000000b8
        /*0870*/ 	.short	0x010a
        /*0872*/ 	.byte	0xff
	.zero		1


	//   ....[121]....
        /*0874*/ 	.word	0x00006e20
        /*0878*/ 	.word	0x00000003
        /*087c*/ 	.word	0x000000a8
        /*0880*/ 	.short	0x010a
        /*0882*/ 	.byte	0xff
	.zero		1


	//   ....[122]....
        /*0884*/ 	.word	0x00006e70
        /*0888*/ 	.word	0x00000000
        /*088c*/ 	.word	0x000000c0
        /*0890*/ 	.short	0x010a
        /*0892*/ 	.byte	0xff
	.zero		1


	//   ....[123]....
        /*0894*/ 	.word	0x00006ed0
        /*0898*/ 	.word	0x00000000
        /*089c*/ 	.word	0x000000a0
        /*08a0*/ 	.short	0x010a
        /*08a2*/ 	.byte	0xff
	.zero		1


	//   ....[124]....
        /*08a4*/ 	.word	0x00006f20
        /*08a8*/ 	.word	0x0000005c
        /*08ac*/ 	.word	0x000000e0
        /*08b0*/ 	.short	0x010a
        /*08b2*/ 	.byte	0xff
	.zero		1


	//----- nvinfo : EIATTR_NUM_MBARRIERS
	.align		4
.L_47:
        /*08b4*/ 	.byte	0x03, 0x38
        /*08b6*/ 	.short	0x0028


	//----- nvinfo : EIATTR_EXIT_INSTR_OFFSETS
	.align		4
        /*08b8*/ 	.byte	0x04, 0x1c
        /*08ba*/ 	.short	(.L_49 - .L_48)


	//   ....[0]....
.L_48:
        /*08bc*/ 	.word	0x000028f0


	//   ....[1]....
        /*08c0*/ 	.word	0x00002de0


	//   ....[2]....
        /*08c4*/ 	.word	0x00002e40


	//   ....[3]....
        /*08c8*/ 	.word	0x00003d40


	//   ....[4]....
        /*08cc*/ 	.word	0x00004870


	//   ....[5]....
        /*08d0*/ 	.word	0x000048b0


	//   ....[6]....
        /*08d4*/ 	.word	0x000064a0


	//----- nvinfo : EIATTR_MAX_THREADS
	.align		4
.L_49:
        /*08d8*/ 	.byte	0x04, 0x05
        /*08da*/ 	.short	(.L_51 - .L_50)
.L_50:
        /*08dc*/ 	.word	0x00000100
        /*08e0*/ 	.word	0x00000001
        /*08e4*/ 	.word	0x00000001


	//----- nvinfo : EIATTR_CRS_STACK_SIZE
	.align		4
.L_51:
        /*08e8*/ 	.byte	0x04, 0x1e
        /*08ea*/ 	.short	(.L_53 - .L_52)
.L_52:
        /*08ec*/ 	.word	0x00000000


	//----- nvinfo : EIATTR_CBANK_PARAM_SIZE
	.align		4
.L_53:
        /*08f0*/ 	.byte	0x03, 0x19
        /*08f2*/ 	.short	0x0800


	//----- nvinfo : EIATTR_PARAM_CBANK
	.align		4
        /*08f4*/ 	.byte	0x04, 0x0a
        /*08f6*/ 	.short	(.L_55 - .L_54)
	.align		4
.L_54:
        /*08f8*/ 	.word	index@(.nv.constant0._ZN7cutlass13device_kernelINS_4gemm6kernel13GemmUniversalIN4cute5tupleIJiiiiEEENS1_10collective13CollectiveMmaINS1_35MainloopSm100TmaUmmaWarpSpecializedILi10ELi2ELi4ENS5_IJNS4_1CILi1EEESB_SB_EEEEENS5_IJNSA_ILi128EEENSA_ILi32EEESE_EEENS_12float_e4m3_tENS5_IJlSB_lEEESH_SI_NS4_8TiledMMAINS4_8MMA_AtomIJNS4_10MMA_TraitsINS4_19SM100_MMA_F8F6F4_SSEJSH_SH_fSE_SF_NS4_17integral_constantINS4_4UMMA5MajorELSP_0EEESQ_NSN_INSO_7ScaleInELSR_0EEESS_EEEEEENS4_6LayoutISC_NS5_IJNSA_ILi0EEESW_SW_EEEEENS5_IJNS4_10UnderscoreESZ_SZ_EEEEENS4_13SM90_TMA_LOADENS4_14ComposedLayoutINS4_7SwizzleILi3ELi4ELi3EEENS4_18smem_ptr_flag_bitsILi8EEENSV_INS5_IJNSA_ILi8EEESE_EEENS5_IJSE_SB_EEEEEEEvNS4_8identityES12_S1C_vS1D_EENS_8epilogue10collective18CollectiveEpilogueINS1F_23Sm100TmaWarpSpecializedILi1ELi1ELi32ELb0ELb0EEEJSG_NS5_IJNSV_ISE_SB_EENSV_ISF_SB_EEEEESH_SI_SH_SI_NS1F_6fusion15FusionCallbacksIS1J_NS1N_17LinearCombinationISH_fSH_fLNS_15FloatRoundStyleE2EEESG_S1M_JEEENS4_5SM1004TMEM4LOAD26SM100_TMEM_LOAD_32dp32b32xES12_NS13_INS14_ILi1ELi4ELi3EEES17_NSV_INS5_IJS18_SF_EEENS5_IJSF_SB_EEEEEEENS4_39AutoVectorizingCopyWithAssumedAlignmentILi128EEENS4_14SM90_TMA_STOREES21_S23_S23_EEEvvEEEEvNT_6ParamsE)
        /*08fc*/ 	.short	0x0380
        /*08fe*/ 	.short	0x0800


	//----- nvinfo : EIATTR_SW_WAR
	.align		4
.L_55:
        /*0900*/ 	.byte	0x04, 0x36
        /*0902*/ 	.short	(.L_57 - .L_56)
.L_56:
        /*0904*/ 	.word	0x00000008
.L_57:


//--------------------- .nv.callgraph             --------------------------
	.section	.nv.callgraph,"",@"SHT_CUDA_CALLGRAPH"
	.align	4
	.sectionentsize	8
	.align		4
        /*0000*/ 	.word	0x00000000
	.align		4
        /*0004*/ 	.word	0xffffffff
	.align		4
        /*0008*/ 	.word	index@(_ZN7cutlass13device_kernelINS_4gemm6kernel13GemmUniversalIN4cute5tupleIJiiiiEEENS1_10collective13CollectiveMmaINS1_35MainloopSm100TmaUmmaWarpSpecializedILi10ELi2ELi4ENS5_IJNS4_1CILi1EEESB_SB_EEEEENS5_IJNSA_ILi128EEENSA_ILi32EEESE_EEENS_12float_e4m3_tENS5_IJlSB_lEEESH_SI_NS4_8TiledMMAINS4_8MMA_AtomIJNS4_10MMA_TraitsINS4_19SM100_MMA_F8F6F4_SSEJSH_SH_fSE_SF_NS4_17integral_constantINS4_4UMMA5MajorELSP_0EEESQ_NSN_INSO_7ScaleInELSR_0EEESS_EEEEEENS4_6LayoutISC_NS5_IJNSA_ILi0EEESW_SW_EEEEENS5_IJNS4_10UnderscoreESZ_SZ_EEEEENS4_13SM90_TMA_LOADENS4_14ComposedLayoutINS4_7SwizzleILi3ELi4ELi3EEENS4_18smem_ptr_flag_bitsILi8EEENSV_INS5_IJNSA_ILi8EEESE_EEENS5_IJSE_SB_EEEEEEEvNS4_8identityES12_S1C_vS1D_EENS_8epilogue10collective18CollectiveEpilogueINS1F_23Sm100TmaWarpSpecializedILi1ELi1ELi32ELb0ELb0EEEJSG_NS5_IJNSV_ISE_SB_EENSV_ISF_SB_EEEEESH_SI_SH_SI_NS1F_6fusion15FusionCallbacksIS1J_NS1N_17LinearCombinationISH_fSH_fLNS_15FloatRoundStyleE2EEESG_S1M_JEEENS4_5SM1004TMEM4LOAD26SM100_TMEM_LOAD_32dp32b32xES12_NS13_INS14_ILi1ELi4ELi3EEES17_NSV_INS5_IJS18_SF_EEENS5_IJSF_SB_EEEEEEENS4_39AutoVectorizingCopyWithAssumedAlignmentILi128EEENS4_14SM90_TMA_STOREES21_S23_S23_EEEvvEEEEvNT_6ParamsE)
	.align		4
        /*000c*/ 	.word	index@(__assertfail)
	.align		4
        /*0010*/ 	.word	0x00000000
	.align		4
        /*0014*/ 	.word	0xfffffffe
	.align		4
        /*0018*/ 	.word	0x00000000
	.align		4
        /*001c*/ 	.word	0xfffffffd
	.align		4
        /*0020*/ 	.word	0x00000000
	.align		4
        /*0024*/ 	.word	0xfffffffc


//--------------------- .nv.constant4             --------------------------
	.section	.nv.constant4,"a",@progbits
	.align	8
	.align		8
.nv.constant4:
        /*0000*/ 	.dword	__assertfail
	.align		8
        /*0008*/ 	.dword	__unnamed_1
	.align		8
        /*0010*/ 	.dword	__unnamed_2
	.align		8
        /*0018*/ 	.dword	_ZN40_INTERNAL_8a56379a_4_k_cu_2510f119_167474cuda3std3__45__cpo5beginE
	.align		8
        /*0020*/ 	.dword	_ZN40_INTERNAL_8a56379a_4_k_cu_2510f119_167474cuda3std3__45__cpo3endE
	.align		8
        /*0028*/ 	.dword	_ZN40_INTERNAL_8a56379a_4_k_cu_2510f119_167474cuda3std3__45__cpo6cbeginE
	.align		8
        /*0030*/ 	.dword	_ZN40_INTERNAL_8a56379a_4_k_cu_2510f119_167474cuda3std3__45__cpo4cendE
	.align		8
        /*0038*/ 	.dword	_ZN40_INTERNAL_8a56379a_4_k_cu_2510f119_167474cuda3std3__442_GLOBAL__N__8a56379a_4_k_cu_2510f119_167476ignoreE
	.align		8
        /*0040*/ 	.dword	_ZN40_INTERNAL_8a56379a_4_k_cu_2510f119_167474cuda3std3__419piecewise_constructE
	.align		8
        /*0048*/ 	.dword	_ZN40_INTERNAL_8a56379a_4_k_cu_2510f119_167474cuda3std3__48in_placeE
	.align		8
        /*0050*/ 	.dword	_ZN40_INTERNAL_8a56379a_4_k_cu_2510f119_167474cuda3std6ranges3__45__cpo4swapE
	.align		8
        /*0058*/ 	.dword	_ZN40_INTERNAL_8a56379a_4_k_cu_2510f119_167474cuda3std6ranges3__45__cpo9iter_moveE
	.align		8
        /*0060*/ 	.dword	_ZN40_INTERNAL_8a56379a_4_k_cu_2510f119_167474cute7productE
	.align		8
        /*0068*/ 	.dword	_ZN40_INTERNAL_8a56379a_4_k_cu_2510f119_167474cute1_E
	.align		8
        /*0070*/ 	.dword	$str$25
	.align		8
        /*0078*/ 	.dword	$str$26
	.align		8
        /*0080*/ 	.dword	$str$27
	.align		8
        /*0088*/ 	.dword	$str$28


//--------------------- .text._ZN7cutlass13device_kernelINS_4gemm6kernel13GemmUniversalIN4cute5tupleIJiiiiEEENS1_10collective13CollectiveMmaINS1_35MainloopSm100TmaUmmaWarpSpecializedILi10ELi2ELi4ENS5_IJNS4_1CILi1EEESB_SB_EEEEENS5_IJNSA_ILi128EEENSA_ILi32EEESE_EEENS_12float_e4m3_tENS5_IJlSB_lEEESH_SI_NS4_8TiledMMAINS4_8MMA_AtomIJNS4_10MMA_TraitsINS4_19SM100_MMA_F8F6F4_SSEJSH_SH_fSE_SF_NS4_17integral_constantINS4_4UMMA5MajorELSP_0EEESQ_NSN_INSO_7ScaleInELSR_0EEESS_EEEEEENS4_6LayoutISC_NS5_IJNSA_ILi0EEESW_SW_EEEEENS5_IJNS4_10UnderscoreESZ_SZ_EEEEENS4_13SM90_TMA_LOADENS4_14ComposedLayoutINS4_7SwizzleILi3ELi4ELi3EEENS4_18smem_ptr_flag_bitsILi8EEENSV_INS5_IJNSA_ILi8EEESE_EEENS5_IJSE_SB_EEEEEEEvNS4_8identityES12_S1C_vS1D_EENS_8epilogue10collective18CollectiveEpilogueINS1F_23Sm100TmaWarpSpecializedILi1ELi1ELi32ELb0ELb0EEEJSG_NS5_IJNSV_ISE_SB_EENSV_ISF_SB_EEEEESH_SI_SH_SI_NS1F_6fusion15FusionCallbacksIS1J_NS1N_17LinearCombinationISH_fSH_fLNS_15FloatRoundStyleE2EEESG_S1M_JEEENS4_5SM1004TMEM4LOAD26SM100_TMEM_LOAD_32dp32b32xES12_NS13_INS14_ILi1ELi4ELi3EEES17_NSV_INS5_IJS18_SF_EEENS5_IJSF_SB_EEEEEEENS4_39AutoVectorizingCopyWithAssumedAlignmentILi128EEENS4_14SM90_TMA_STOREES21_S23_S23_EEEvvEEEEvNT_6ParamsE --------------------------
	.section	.text._ZN7cutlass13device_kernelINS_4gemm6kernel13GemmUniversalIN4cute5tupleIJiiiiEEENS1_10collective13CollectiveMmaINS1_35MainloopSm100TmaUmmaWarpSpecializedILi10ELi2ELi4ENS5_IJNS4_1CILi1EEESB_SB_EEEEENS5_IJNSA_ILi128EEENSA_ILi32EEESE_EEENS_12float_e4m3_tENS5_IJlSB_lEEESH_SI_NS4_8TiledMMAINS4_8MMA_AtomIJNS4_10MMA_TraitsINS4_19SM100_MMA_F8F6F4_SSEJSH_SH_fSE_SF_NS4_17integral_constantINS4_4UMMA5MajorELSP_0EEESQ_NSN_INSO_7ScaleInELSR_0EEESS_EEEEEENS4_6LayoutISC_NS5_IJNSA_ILi0EEESW_SW_EEEEENS5_IJNS4_10UnderscoreESZ_SZ_EEEEENS4_13SM90_TMA_LOADENS4_14ComposedLayoutINS4_7SwizzleILi3ELi4ELi3EEENS4_18smem_ptr_flag_bitsILi8EEENSV_INS5_IJNSA_ILi8EEESE_EEENS5_IJSE_SB_EEEEEEEvNS4_8identityES12_S1C_vS1D_EENS_8epilogue10collective18CollectiveEpilogueINS1F_23Sm100TmaWarpSpecializedILi1ELi1ELi32ELb0ELb0EEEJSG_NS5_IJNSV_ISE_SB_EENSV_ISF_SB_EEEEESH_SI_SH_SI_NS1F_6fusion15FusionCallbacksIS1J_NS1N_17LinearCombinationISH_fSH_fLNS_15FloatRoundStyleE2EEESG_S1M_JEEENS4_5SM1004TMEM4LOAD26SM100_TMEM_LOAD_32dp32b32xES12_NS13_INS14_ILi1ELi4ELi3EEES17_NSV_INS5_IJS18_SF_EEENS5_IJSF_SB_EEEEEEENS4_39AutoVectorizingCopyWithAssumedAlignmentILi128EEENS4_14SM90_TMA_STOREES21_S23_S23_EEEvvEEEEvNT_6ParamsE,"ax",@progbits
	.align	128
.text._ZN7cutlass13device_kernelINS_4gemm6kernel13GemmUniversalIN4cute5tupleIJiiiiEEENS1_10collective13CollectiveMmaINS1_35MainloopSm100TmaUmmaWarpSpecializedILi10ELi2ELi4ENS5_IJNS4_1CILi1EEESB_SB_EEEEENS5_IJNSA_ILi128EEENSA_ILi32EEESE_EEENS_12float_e4m3_tENS5_IJlSB_lEEESH_SI_NS4_8TiledMMAINS4_8MMA_AtomIJNS4_10MMA_TraitsINS4_19SM100_MMA_F8F6F4_SSEJSH_SH_fSE_SF_NS4_17integral_constantINS4_4UMMA5MajorELSP_0EEESQ_NSN_INSO_7ScaleInELSR_0EEESS_EEEEEENS4_6LayoutISC_NS5_IJNSA_ILi0EEESW_SW_EEEEENS5_IJNS4_10UnderscoreESZ_SZ_EEEEENS4_13SM90_TMA_LOADENS4_14ComposedLayoutINS4_7SwizzleILi3ELi4ELi3EEENS4_18smem_ptr_flag_bitsILi8EEENSV_INS5_IJNSA_ILi8EEESE_EEENS5_IJSE_SB_EEEEEEEvNS4_8identityES12_S1C_vS1D_EENS_8epilogue10collective18CollectiveEpilogueINS1F_23Sm100TmaWarpSpecializedILi1ELi1ELi32ELb0ELb0EEEJSG_NS5_IJNSV_ISE_SB_EENSV_ISF_SB_EEEEESH_SI_SH_SI_NS1F_6fusion15FusionCallbacksIS1J_NS1N_17LinearCombinationISH_fSH_fLNS_15FloatRoundStyleE2EEESG_S1M_JEEENS4_5SM1004TMEM4LOAD26SM100_TMEM_LOAD_32dp32b32xES12_NS13_INS14_ILi1ELi4ELi3EEES17_NSV_INS5_IJS18_SF_EEENS5_IJSF_SB_EEEEEEENS4_39AutoVectorizingCopyWithAssumedAlignmentILi128EEENS4_14SM90_TMA_STOREES21_S23_S23_EEEvvEEEEvNT_6ParamsE:
        .type           _ZN7cutlass13device_kernelINS_4gemm6kernel13GemmUniversalIN4cute5tupleIJiiiiEEENS1_10collective13CollectiveMmaINS1_35MainloopSm100TmaUmmaWarpSpecializedILi10ELi2ELi4ENS5_IJNS4_1CILi1EEESB_SB_EEEEENS5_IJNSA_ILi128EEENSA_ILi32EEESE_EEENS_12float_e4m3_tENS5_IJlSB_lEEESH_SI_NS4_8TiledMMAINS4_8MMA_AtomIJNS4_10MMA_TraitsINS4_19SM100_MMA_F8F6F4_SSEJSH_SH_fSE_SF_NS4_17integral_constantINS4_4UMMA5MajorELSP_0EEESQ_NSN_INSO_7ScaleInELSR_0EEESS_EEEEEENS4_6LayoutISC_NS5_IJNSA_ILi0EEESW_SW_EEEEENS5_IJNS4_10UnderscoreESZ_SZ_EEEEENS4_13SM90_TMA_LOADENS4_14ComposedLayoutINS4_7SwizzleILi3ELi4ELi3EEENS4_18smem_ptr_flag_bitsILi8EEENSV_INS5_IJNSA_ILi8EEESE_EEENS5_IJSE_SB_EEEEEEEvNS4_8identityES12_S1C_vS1D_EENS_8epilogue10collective18CollectiveEpilogueINS1F_23Sm100TmaWarpSpecializedILi1ELi1ELi32ELb0ELb0EEEJSG_NS5_IJNSV_ISE_SB_EENSV_ISF_SB_EEEEESH_SI_SH_SI_NS1F_6fusion15FusionCallbacksIS1J_NS1N_17LinearCombinationISH_fSH_fLNS_15FloatRoundStyleE2EEESG_S1M_JEEENS4_5SM1004TMEM4LOAD26SM100_TMEM_LOAD_32dp32b32xES12_NS13_INS14_ILi1ELi4ELi3EEES17_NSV_INS5_IJS18_SF_EEENS5_IJSF_SB_EEEEEEENS4_39AutoVectorizingCopyWithAssumedAlignmentILi128EEENS4_14SM90_TMA_STOREES21_S23_S23_EEEvvEEEEvNT_6ParamsE,@function
        .size           _ZN7cutlass13device_kernelINS_4gemm6kernel13GemmUniversalIN4cute5tupleIJiiiiEEENS1_10collective13CollectiveMmaINS1_35MainloopSm100TmaUmmaWarpSpecializedILi10ELi2ELi4ENS5_IJNS4_1CILi1EEESB_SB_EEEEENS5_IJNSA_ILi128EEENSA_ILi32EEESE_EEENS_12float_e4m3_tENS5_IJlSB_lEEESH_SI_NS4_8TiledMMAINS4_8MMA_AtomIJNS4_10MMA_TraitsINS4_19SM100_MMA_F8F6F4_SSEJSH_SH_fSE_SF_NS4_17integral_constantINS4_4UMMA5MajorELSP_0EEESQ_NSN_INSO_7ScaleInELSR_0EEESS_EEEEEENS4_6LayoutISC_NS5_IJNSA_ILi0EEESW_SW_EEEEENS5_IJNS4_10UnderscoreESZ_SZ_EEEEENS4_13SM90_TMA_LOADENS4_14ComposedLayoutINS4_7SwizzleILi3ELi4ELi3EEENS4_18smem_ptr_flag_bitsILi8EEENSV_INS5_IJNSA_ILi8EEESE_EEENS5_IJSE_SB_EEEEEEEvNS4_8identityES12_S1C_vS1D_EENS_8epilogue10collective18CollectiveEpilogueINS1F_23Sm100TmaWarpSpecializedILi1ELi1ELi32ELb0ELb0EEEJSG_NS5_IJNSV_ISE_SB_EENSV_ISF_SB_EEEEESH_SI_SH_SI_NS1F_6fusion15FusionCallbacksIS1J_NS1N_17LinearCombinationISH_fSH_fLNS_15FloatRoundStyleE2EEESG_S1M_JEEENS4_5SM1004TMEM4LOAD26SM100_TMEM_LOAD_32dp32b32xES12_NS13_INS14_ILi1ELi4ELi3EEES17_NSV_INS5_IJS18_SF_EEENS5_IJSF_SB_EEEEEEENS4_39AutoVectorizingCopyWithAssumedAlignmentILi128EEENS4_14SM90_TMA_STOREES21_S23_S23_EEEvvEEEEvNT_6ParamsE,(.L_x_147 - _ZN7cutlass13device_kernelINS_4gemm6kernel13GemmUniversalIN4cute5tupleIJiiiiEEENS1_10collective13CollectiveMmaINS1_35MainloopSm100TmaUmmaWarpSpecializedILi10ELi2ELi4ENS5_IJNS4_1CILi1EEESB_SB_EEEEENS5_IJNSA_ILi128EEENSA_ILi32EEESE_EEENS_12float_e4m3_tENS5_IJlSB_lEEESH_SI_NS4_8TiledMMAINS4_8MMA_AtomIJNS4_10MMA_TraitsINS4_19SM100_MMA_F8F6F4_SSEJSH_SH_fSE_SF_NS4_17integral_constantINS4_4UMMA5MajorELSP_0EEESQ_NSN_INSO_7ScaleInELSR_0EEESS_EEEEEENS4_6LayoutISC_NS5_IJNSA_ILi0EEESW_SW_EEEEENS5_IJNS4_10UnderscoreESZ_SZ_EEEEENS4_13SM90_TMA_LOADENS4_14ComposedLayoutINS4_7SwizzleILi3ELi4ELi3EEENS4_18smem_ptr_flag_bitsILi8EEENSV_INS5_IJNSA_ILi8EEESE_EEENS5_IJSE_SB_EEEEEEEvNS4_8identityES12_S1C_vS1D_EENS_8epilogue10collective18CollectiveEpilogueINS1F_23Sm100TmaWarpSpecializedILi1ELi1ELi32ELb0ELb0EEEJSG_NS5_IJNSV_ISE_SB_EENSV_ISF_SB_EEEEESH_SI_SH_SI_NS1F_6fusion15FusionCallbacksIS1J_NS1N_17LinearCombinationISH_fSH_fLNS_15FloatRoundStyleE2EEESG_S1M_JEEENS4_5SM1004TMEM4LOAD26SM100_TMEM_LOAD_32dp32b32xES12_NS13_INS14_ILi1ELi4ELi3EEES17_NSV_INS5_IJS18_SF_EEENS5_IJSF_SB_EEEEEEENS4_39AutoVectorizingCopyWithAssumedAlignmentILi128EEENS4_14SM90_TMA_STOREES21_S23_S23_EEEvvEEEEvNT_6ParamsE)
        .other          _ZN7cutlass13device_kernelINS_4gemm6kernel13GemmUniversalIN4cute5tupleIJiiiiEEENS1_10collective13CollectiveMmaINS1_35MainloopSm100TmaUmmaWarpSpecializedILi10ELi2ELi4ENS5_IJNS4_1CILi1EEESB_SB_EEEEENS5_IJNSA_ILi128EEENSA_ILi32EEESE_EEENS_12float_e4m3_tENS5_IJlSB_lEEESH_SI_NS4_8TiledMMAINS4_8MMA_AtomIJNS4_10MMA_TraitsINS4_19SM100_MMA_F8F6F4_SSEJSH_SH_fSE_SF_NS4_17integral_constantINS4_4UMMA5MajorELSP_0EEESQ_NSN_INSO_7ScaleInELSR_0EEESS_EEEEEENS4_6LayoutISC_NS5_IJNSA_ILi0EEESW_SW_EEEEENS5_IJNS4_10UnderscoreESZ_SZ_EEEEENS4_13SM90_TMA_LOADENS4_14ComposedLayoutINS4_7SwizzleILi3ELi4ELi3EEENS4_18smem_ptr_flag_bitsILi8EEENSV_INS5_IJNSA_ILi8EEESE_EEENS5_IJSE_SB_EEEEEEEvNS4_8identityES12_S1C_vS1D_EENS_8epilogue10collective18CollectiveEpilogueINS1F_23Sm100TmaWarpSpecializedILi1ELi1ELi32ELb0ELb0EEEJSG_NS5_IJNSV_ISE_SB_EENSV_ISF_SB_EEEEESH_SI_SH_SI_NS1F_6fusion15FusionCallbacksIS1J_NS1N_17LinearCombinationISH_fSH_fLNS_15FloatRoundStyleE2EEESG_S1M_JEEENS4_5SM1004TMEM4LOAD26SM100_TMEM_LOAD_32dp32b32xES12_NS13_INS14_ILi1ELi4ELi3EEES17_NSV_INS5_IJS18_SF_EEENS5_IJSF_SB_EEEEEEENS4_39AutoVectorizingCopyWithAssumedAlignmentILi128EEENS4_14SM90_TMA_STOREES21_S23_S23_EEEvvEEEEvNT_6ParamsE,@"STO_CUDA_ENTRY STV_DEFAULT"
_ZN7cutlass13device_kernelINS_4gemm6kernel13GemmUniversalIN4cute5tupleIJiiiiEEENS1_10collective13CollectiveMmaINS1_35MainloopSm100TmaUmmaWarpSpecializedILi10ELi2ELi4ENS5_IJNS4_1CILi1EEESB_SB_EEEEENS5_IJNSA_ILi128EEENSA_ILi32EEESE_EEENS_12float_e4m3_tENS5_IJlSB_lEEESH_SI_NS4_8TiledMMAINS4_8MMA_AtomIJNS4_10MMA_TraitsINS4_19SM100_MMA_F8F6F4_SSEJSH_SH_fSE_SF_NS4_17integral_constantINS4_4UMMA5MajorELSP_0EEESQ_NSN_INSO_7ScaleInELSR_0EEESS_EEEEEENS4_6LayoutISC_NS5_IJNSA_ILi0EEESW_SW_EEEEENS5_IJNS4_10UnderscoreESZ_SZ_EEEEENS4_13SM90_TMA_LOADENS4_14ComposedLayoutINS4_7SwizzleILi3ELi4ELi3EEENS4_18smem_ptr_flag_bitsILi8EEENSV_INS5_IJNSA_ILi8EEESE_EEENS5_IJSE_SB_EEEEEEEvNS4_8identityES12_S1C_vS1D_EENS_8epilogue10collective18CollectiveEpilogueINS1F_23Sm100TmaWarpSpecializedILi1ELi1ELi32ELb0ELb0EEEJSG_NS5_IJNSV_ISE_SB_EENSV_ISF_SB_EEEEESH_SI_SH_SI_NS1F_6fusion15FusionCallbacksIS1J_NS1N_17LinearCombinationISH_fSH_fLNS_15FloatRoundStyleE2EEESG_S1M_JEEENS4_5SM1004TMEM4LOAD26SM100_TMEM_LOAD_32dp32b32xES12_NS13_INS14_ILi1ELi4ELi3EEES17_NSV_INS5_IJS18_SF_EEENS5_IJSF_SB_EEEEEEENS4_39AutoVectorizingCopyWithAssumedAlignmentILi128EEENS4_14SM90_TMA_STOREES21_S23_S23_EEEvvEEEEvNT_6ParamsE:
[----:B------:R-:W1:Y:S01]  /*0000*/  LDC R1, c[0x0][0x37c] ;  /* 0x0000df00ff017b82 */ /* 0x000e620000000800 */
[----:B------:R-:W2:Y:S01]  /*0010*/  S2R R102, SR_TID.X ;  /* 0x0000000000667919 */ /* 0x000ea20000002100 */
[----:B------:R-:W3:Y:S01]  /*0020*/  LDCU.64 UR4, c[0x0][0x890] ;  /* 0x00011200ff0477ac */ /* 0x000ee20008000a00 */
[----:B------:R-:W-:Y:S02]  /*0030*/  PRMT R96, RZ, 0x7610, R96 ;  /* 0x00007610ff607816 */ /* 0x000fe40000000060 */
[----:B------:R-:W-:Y:S01]  /*0040*/  ELECT P5, URZ, PT ;  /* 0x0000000000ff782f */ /* 0x000fe200038a0000 */
[----:B------:R-:W4:Y:S01]  /*0050*/  LDCU.64 UR40, c[0x0][0x358] ;  /* 0x00006b00ff2877ac */ /* 0x000f220008000a00 */
[----:B---3--:R-:W-:-:S04]  /*0060*/  UISETP.NE.U32.AND UP0, UPT, UR4, URZ, UPT ;  /* 0x000000ff0400728c */ /* 0x008fc8000bf05070 */
[----:B------:R-:W-:Y:S01]  /*0070*/  UISETP.NE.AND.EX UP0, UPT, UR5, URZ, UPT, UP0 ;  /* 0x000000ff0500728c */ /* 0x000fe2000bf05300 */
[----:B--2---:R-:W-:-:S05]  /*0080*/  SHF.R.U32.HI R104, RZ, 0x5, R102 ;  /* 0x00000005ff687819 */ /* 0x004fca0000011666 */
[----:B------:R-:W2:Y:S02]  /*0090*/  SHFL.IDX PT, R0, R104, RZ, 0x1f ;  /* 0x00001fff68007589 */ /* 0x000ea400000e0000 */
[----:B--2---:R-:W-:Y:S01]  /*00a0*/  R2UR UR8, R0 ;  /* 0x00000000000872ca */ /* 0x004fe200000e0000 */
[----:B-1--4-:R-:W-:-:S14]  /*00b0*/  BRA.U UP0, `(.L_x_0) ;  /* 0x00000001002c7547 */ /* 0x012fdc000b800000 */
[----:B------:R-:W1:Y:S02]  /*00c0*/  LDCU.64 UR6, c[0x0][0x888] ;  /* 0x00011100ff0677ac */ /* 0x000e640008000a00 */
[----:B-1----:R-:W-:-:S04]  /*00d0*/  UISETP.NE.U32.AND UP0, UPT, UR6, URZ, UPT ;  /* 0x000000ff0600728c */ /* 0x002fc8000bf05070 */
[----:B------:R-:W-:-:S09]  /*00e0*/  UISETP.NE.AND.EX UP0, UPT, UR7, URZ, UPT, UP0 ;  /* 0x000000ff0700728c */ /* 0x000fd2000bf05300 */
[----:B------:R-:W-:Y:S05]  /*00f0*/  BRA.U !UP0, `(.L_x_1) ;  /* 0x0000000108107547 */ /* 0x000fea000b800000 */
[----:B------:R-:W1:Y:S02]  /*0100*/  LDC.64 R2, c[0x0][0x888] ;  /* 0x00022200ff027b82 */ /* 0x000e640000000a00 */
[----:B-1----:R1:W5:Y:S01]  /*0110*/  LDG.E R49, desc[UR40][R2.64] ;  /* 0x0000002802317981 */ /* 0x002362000c1e1900 */
[----:B------:R-:W-:Y:S01]  /*0120*/  HFMA2 R96, -RZ, RZ, 0, 5.9604644775390625e-08 ;  /* 0x00000001ff607431 */ /* 0x000fe200000001ff */
[----:B------:R-:W-:Y:S05]  /*0130*/  BRA `(.L_x_0) ;  /* 0x00000000000c7947 */ /* 0x000fea0003800000 */
.L_x_1:
[----:B------:R-:W1:Y:S01]  /*0140*/  LDCU UR6, c[0x0][0x880] ;  /* 0x00011000ff0677ac */ /* 0x000e620008000800 */
[----:B------:R-:W-:Y:S01]  /*0150*/  HFMA2 R96, -RZ, RZ, 0, 5.9604644775390625e-08 ;  /* 0x00000001ff607431 */ /* 0x000fe200000001ff */
[----:B-1----:R-:W-:-:S07]  /*0160*/  MOV R49, UR6 ;  /* 0x0000000600317c02 */ /* 0x002fce0008000f00 */
.L_x_0:
[----:B------:R-:W2:Y:S02]  /*0170*/  LDCU.64 UR6, c[0x0][0x8b0] ;  /* 0x00011600ff0677ac */ /* 0x000ea40008000a00 */
[----:B--2---:R-:W-:-:S04]  /*0180*/  UISETP.NE.U32.AND UP0, UPT, UR6, URZ, UPT ;  /* 0x000000ff0600728c */ /* 0x004fc8000bf05070 */
[----:B------:R-:W-:-:S09]  /*0190*/  UISETP.NE.AND.EX UP0, UPT, UR7, URZ, UPT, UP0 ;  /* 0x000000ff0700728c */ /* 0x000fd2000bf05300 */
[----:B------:R-:W-:Y:S05]  /*01a0*/  BRA.U UP0, `(.L_x_2) ;  /* 0x0000000100247547 */ /* 0x000fea000b800000 */
[----:B------:R-:W2:Y:S02]  /*01b0*/  LDCU.64 UR6, c[0x0][0x8a8] ;  /* 0x00011500ff0677ac */ /* 0x000ea40008000a00 */
[----:B--2---:R-:W-:-:S04]  /*01c0*/  UISETP.NE.U32.AND UP0, UPT, UR6, URZ, UPT ;  /* 0x000000ff0600728c */ /* 0x004fc8000bf05070 */
[----:B------:R-:W-:-:S09]  /*01d0*/  UISETP.NE.AND.EX UP0, UPT, UR7, URZ, UPT, UP0 ;  /* 0x000000ff0700728c */ /* 0x000fd2000bf05300 */
[----:B------:R-:W-:Y:S05]  /*01e0*/  BRA.U !UP0, `(.L_x_3) ;  /* 0x00000001080c7547 */ /* 0x000fea000b800000 */
[----:B------:R-:W2:Y:S02]  /*01f0*/  LDC.64 R46, c[0x0][0x8a8] ;  /* 0x00022a00ff2e7b82 */ /* 0x000ea40000000a00 */
[----:B--2---:R2:W5:Y:S01]  /*0200*/  LDG.E R46, desc[UR40][R46.64] ;  /* 0x000000282e2e7981 */ /* 0x004562000c1e1900 */
[----:B------:R-:W-:Y:S05]  /*0210*/  BRA `(.L_x_2) ;  /* 0x0000000000087947 */ /* 0x000fea0003800000 */
.L_x_3:
[----:B------:R-:W2:Y:S02]  /*0220*/  LDCU UR6, c[0x0][0x8a0] ;  /* 0x00011400ff0677ac */ /* 0x000ea40008000800 */
[----:B--2---:R-:W-:Y:S02]  /*0230*/  MOV R46, UR6 ;  /* 0x00000006002e7c02 */ /* 0x004fe40008000f00 */
.L_x_2:
[----:B------:R-:W-:Y:S01]  /*0240*/  IMAD.U32 R0, RZ, RZ, UR8 ;  /* 0x00000008ff007e24 */ /* 0x000fe2000f8e00ff */
[----:B------:R-:W-:Y:S04]  /*0250*/  BSSY.RECONVERGENT B0, `(.L_x_4) ;  /* 0x000000c000007945 */ /* 0x000fe80003800200 */
[C---:B------:R-:W-:Y:S02]  /*0260*/  ISETP.NE.OR P1, PT, R0.reuse, 0x1, !P5 ;  /* 0x000000010000780c */ /* 0x040fe40006f25670 */
[----:B------:R-:W-:-:S11]  /*0270*/  ISETP.NE.OR P0, PT, R0, 0x3, !P5 ;  /* 0x000000030000780c */ /* 0x000fd60006f05670 */
[----:B------:R-:W-:Y:S05]  /*0280*/  @P1 BRA `(.L_x_5) ;  /* 0x0000000000201947 */ /* 0x000fea0003800000 */
[----:B------:R-:W3:Y:S02]  /*0290*/  LDCU.64 UR6, c[0x0][0x348] ;  /* 0x00006900ff0677ac */ /* 0x000ee40008000a00 */
[----:B---3--:R-:W-:Y:S02]  /*02a0*/  UIADD3 UR10, UP1, UPT, UR6, 0x80, URZ ;  /* 0x00000080060a7890 */ /* 0x008fe4000ff3e0ff */
[----:B------:R-:W-:Y:S02]  /*02b0*/  UIADD3 UR6, UP0, UPT, UR6, 0x180, URZ ;  /* 0x0000018006067890 */ /* 0x000fe4000ff1e0ff */
[----:B------:R-:W-:Y:S02]  /*02c0*/  UIADD3.X UR11, UPT, UPT, URZ, UR7, URZ, UP1, !UPT ;  /* 0x00000007ff0b7290 */ /* 0x000fe40008ffe4ff */
[----:B------:R-:W-:-:S07]  /*02d0*/  UIADD3.X UR7, UPT, UPT, URZ, UR7, URZ, UP0, !UPT ;  /* 0x00000007ff077290 */ /* 0x000fce00087fe4ff */
[----:B------:R3:W-:Y:S02]  /*02e0*/  UTMACCTL.PF [UR10] ;  /* 0x000000000a0079b9 */ /* 0x0007e40008040000 */
[----:B------:R3:W-:Y:S02]  /*02f0*/  UTMACCTL.PF [UR6] ;  /* 0x00000000060079b9 */ /* 0x0007e40008040000 */
[----:B---3--:R-:W-:Y:S01]  /*0300*/  NOP ;  /* 0x0000000000007918 */ /* 0x008fe20000000000 */
.L_x_5:
[----:B------:R-:W-:Y:S05]  /*0310*/  BSYNC.RECONVERGENT B0 ;  /* 0x0000000000007941 */ /* 0x000fea0003800200 */
.L_x_4:
[----:B------:R-:W-:Y:S04]  /*0320*/  BSSY.RECONVERGENT B0, `(.L_x_6) ;  /* 0x000000a000007945 */ /* 0x000fe80003800200 */
        /* <DEDUP_REMOVED lines=9> */
.L_x_7:
[----:B------:R-:W-:Y:S05]  /*03c0*/  BSYNC.RECONVERGENT B0 ;  /* 0x0000000000007941 */ /* 0x000fea0003800200 */
.L_x_6:
[----:B------:R-:W3:Y:S01]  /*03d0*/  LDCU.64 UR6, c[0x0][0x888] ;  /* 0x00011100ff0677ac */ /* 0x000ee20008000a00 */
[----:B------:R-:W-:Y:S02]  /*03e0*/  UISETP.EQ.U32.AND UP1, UPT, UR4, URZ, UPT ;  /* 0x000000ff0400728c */ /* 0x000fe4000bf22070 */
[----:B------:R-:W-:Y:S02]  /*03f0*/  UPLOP3.LUT UP2, UPT, UPT, UPT, UPT, 0x80, 0x8 ;  /* 0x000000000008789c */ /* 0x000fe40003f4f070 */
[----:B---3--:R-:W-:-:S04]  /*0400*/  UISETP.NE.U32.AND UP0, UPT, UR6, URZ, UPT ;  /* 0x000000ff0600728c */ /* 0x008fc8000bf05070 */
[----:B------:R-:W-:-:S04]  /*0410*/  UISETP.NE.AND.EX UP0, UPT, UR7, URZ, UPT, UP0 ;  /* 0x000000ff0700728c */ /* 0x000fc8000bf05300 */
[----:B------:R-:W-:-:S04]  /*0420*/  UISETP.EQ.OR.EX UP3, UPT, UR5, URZ, !UP0, UP1 ;  /* 0x000000ff0500728c */ /* 0x000fc8000c762710 */
[----:B------:R-:W-:-:S05]  /*0430*/  UP2UR UR44, UPR, URZ, 0x8 ;  /* 0x00000008ff2c7883 */ /* 0x000fca0008000000 */
[----:B------:R-:W-:Y:S07]  /*0440*/  BRA.U !UP3, `(.L_x_8) ;  /* 0x000000010b207547 */ /* 0x000fee000b800000 */
[----:B------:R-:W-:Y:S01]  /*0450*/  UISETP.NE.U32.AND UP2, UPT, UR4, URZ, UPT ;  /* 0x000000ff0400728c */ /* 0x000fe2000bf45070 */
[----:B-----5:R-:W-:Y:S01]  /*0460*/  FSETP.NEU.AND P0, PT, R49, RZ, PT ;  /* 0x000000ff3100720b */ /* 0x020fe20003f0d000 */
[----:B------:R-:W-:Y:S02]  /*0470*/  USEL UR4, URZ, 0xffffffff, UP0 ;  /* 0xffffffffff047887 */ /* 0x000fe40008000000 */
[----:B------:R-:W-:-:S10]  /*0480*/  UISETP.NE.AND.EX UP2, UPT, UR5, URZ, UPT, UP2 ;  /* 0x000000ff0500728c */ /* 0x000fd4000bf45320 */
[----:B------:R-:W-:Y:S01]  /*0490*/  VOTEU.ANY UP1, P0 ;  /* 0x0000000000ff7886 */ /* 0x000fe20000020100 */
[----:B------:R-:W-:-:S04]  /*04a0*/  @!UP2 USEL UR4, URZ, 0xffffffff, UP1 ;  /* 0xffffffffff04a887 */ /* 0x000fc80008800000 */
[----:B------:R-:W-:-:S04]  /*04b0*/  ULOP3.LUT UR4, UR4, 0x1, URZ, 0xc0, !UPT ;  /* 0x0000000104047892 */ /* 0x000fc8000f8ec0ff */
[----:B------:R-:W-:-:S11]  /*04c0*/  UISETP.NE.U32.AND UP2, UPT, UR4, 0x1, UPT ;  /* 0x000000010400788c */ /* 0x000fd6000bf45070 */
.L_x_8:
[----:B-1----:R-:W1:Y:S01]  /*04d0*/  SHFL.IDX PT, R2, R104, RZ, 0x1f ;  /* 0x00001fff68027589 */ /* 0x002e6200000e0000 */
[----:B------:R-:W-:-:S04]  /*04e0*/  UISETP.NE.AND UP1, UPT, UR8, 0x2, UPT ;  /* 0x000000020800788c */ /* 0x000fc8000bf25270 */
[----:B------:R-:W-:Y:S01]  /*04f0*/  USEL UR13, URZ, 0x1, UP1 ;  /* 0x00000001ff0d7887 */ /* 0x000fe20008800000 */
[----:B-1----:R-:W-:-:S13]  /*0500*/  ISETP.NE.AND P0, PT, R2, RZ, PT ;  /* 0x000000ff0200720c */ /* 0x002fda0003f05270 */
[----:B------:R-:W-:Y:S05]  /*0510*/  @P0 BRA `(.L_x_9) ;  /* 0x0000000000840947 */ /* 0x000fea0003800000 */
[----:B------:R-:W-:Y:S01]  /*0520*/  ELECT P0, URZ, PT ;  /* 0x0000000000ff782f */ /* 0x000fe20003800000 */
[----:B------:R-:W-:-:S12]  /*0530*/  BSSY.RECONVERGENT B0, `(.L_x_9) ;  /* 0x000001f000007945 */ /* 0x000fd80003800200 */
[----:B------:R-:W-:Y:S05]  /*0540*/  @!P0 BRA `(.L_x_10) ;  /* 0x0000000000748947 */ /* 0x000fea0003800000 */
[----:B------:R-:W1:Y:S01]  /*0550*/  S2UR UR5, SR_CgaCtaId ;  /* 0x00000000000579c3 */ /* 0x000e620000008800 */
[----:B------:R-:W-:Y:S01]  /*0560*/  UMOV UR6, 0x400 ;  /* 0x0000040000067882 */ /* 0x000fe20000000000 */
[----:B------:R-:W-:Y:S01]  /*0570*/  UMOV UR4, 0x1 ;  /* 0x0000000100047882 */ /* 0x000fe20000000000 */
[----:B-1----:R-:W-:Y:S02]  /*0580*/  ULEA UR5, UR5, UR6, 0x18 ;  /* 0x0000000605057291 */ /* 0x002fe4000f8ec0ff */
[----:B------:R-:W-:-:S04]  /*0590*/  UIADD3 UR6, UPT, UPT, -UR4, 0x100000, URZ ;  /* 0x0010000004067890 */ /* 0x000fc8000fffe1ff */
[----:B------:R-:W-:Y:S02]  /*05a0*/  USHF.L.U32 UR7, UR6, 0xb, URZ ;  /* 0x0000000b06077899 */ /* 0x000fe400080006ff */
[----:B------:R-:W-:Y:S01]  /*05b0*/  USHF.L.U32 UR6, UR6, 0x1, URZ ;  /* 0x0000000106067899 */ /* 0x000fe200080006ff */
[----:B------:R-:W1:Y:S11]  /*05c0*/  FENCE.VIEW.ASYNC.S ;  /* 0x00000000000073c6 */ /* 0x000e760000000000 */
[----:B-1----:R1:W3:Y:S01]  /*05d0*/  SYNCS.EXCH.64 URZ, [UR5], UR6 ;  /* 0x0000000605ff75b2 */ /* 0x0022e20008000100 */
[----:B------:R1:W4:Y:S01]  /*05e0*/  SYNCS.EXCH.64 URZ, [UR5+0x50], UR6 ;  /* 0x0000500605ff75b2 */ /* 0x0003220008000100 */
[----:B------:R1:W1:Y:S01]  /*05f0*/  SYNCS.EXCH.64 URZ, [UR5+0x8], UR6 ;  /* 0x0000080605ff75b2 */ /* 0x0002620008000100 */
        /* <DEDUP_REMOVED lines=17> */
[----:B------:R-:W-:Y:S01]  /*0710*/  NOP ;  /* 0x0000000000007918 */ /* 0x000fe20000000000 */
.L_x_10:
[----:B-1----:R-:W-:Y:S05]  /*0720*/  BSYNC.RECONVERGENT B0 ;  /* 0x0000000000007941 */ /* 0x002fea0003800200 */
.L_x_9:
[----:B------:R-:W1:Y:S01]  /*0730*/  SHFL.IDX PT, R2, R104, RZ, 0x1f ;  /* 0x00001fff68027589 */ /* 0x000e6200000e0000 */
[----:B------:R-:W-:Y:S01]  /*0740*/  NOP ;  /* 0x0000000000007918 */ /* 0x000fe20000000000 */
[----:B-1----:R-:W-:-:S13]  /*0750*/  ISETP.NE.AND P0, PT, R2, 0x1, PT ;  /* 0x000000010200780c */ /* 0x002fda0003f05270 */
[----:B------:R-:W-:Y:S05]  /*0760*/  @P0 BRA `(.L_x_11) ;  /* 0x0000000000400947 */ /* 0x000fea0003800000 */
[----:B------:R-:W1:Y:S01]  /*0770*/  S2UR UR6, SR_CgaCtaId ;  /* 0x00000000000679c3 */ /* 0x000e620000008800 */
[----:B------:R-:W-:Y:S01]  /*0780*/  UMOV UR7, 0x400 ;  /* 0x0000040000077882 */ /* 0x000fe20000000000 */
[----:B------:R-:W-:Y:S01]  /*0790*/  UMOV UR5, 0x20 ;  /* 0x0000002000057882 */ /* 0x000fe20000000000 */
[----:B------:R-:W-:Y:S01]  /*07a0*/  UMOV UR4, 0x80 ;  /* 0x0000008000047882 */ /* 0x000fe20000000000 */
[----:B------:R-:W-:-:S04]  /*07b0*/  UIADD3 UR10, UPT, UPT, -UR5, 0x100000, URZ ;  /* 0x00100000050a7890 */ /* 0x000fc8000fffe1ff */
[----:B------:R-:W-:Y:S02]  /*07c0*/  USHF.L.U32 UR11, UR10, 0xb, URZ ;  /* 0x0000000b0a0b7899 */ /* 0x000fe400080006ff */
[----:B------:R-:W-:Y:S02]  /*07d0*/  USHF.L.U32 UR10, UR10, 0x1, URZ ;  /* 0x000000010a0a7899 */ /* 0x000fe400080006ff */
[----:B------:R-:W-:-:S04]  /*07e0*/  UIADD3 UR4, UPT, UPT, -UR4, 0x100000, URZ ;  /* 0x0010000004047890 */ /* 0x000fc8000fffe1ff */
[----:B------:R-:W-:Y:S02]  /*07f0*/  USHF.L.U32 UR5, UR4, 0xb, URZ ;  /* 0x0000000b04057899 */ /* 0x000fe400080006ff */
[----:B------:R-:W-:Y:S01]  /*0800*/  USHF.L.U32 UR4, UR4, 0x1, URZ ;  /* 0x0000000104047899 */ /* 0x000fe200080006ff */
[----:B------:R-:W-:Y:S01]  /*0810*/  ELECT P0, URZ, PT ;  /* 0x0000000000ff782f */ /* 0x000fe20003800000 */
[----:B-1----:R-:W-:Y:S01]  /*0820*/  ULEA UR6, UR6, UR7, 0x18 ;  /* 0x0000000706067291 */ /* 0x002fe2000f8ec0ff */
[----:B------:R-:W1:Y:S11]  /*0830*/  FENCE.VIEW.ASYNC.S ;  /* 0x00000000000073c6 */ /* 0x000e760000000000 */
[----:B-1----:R1:W1:Y:S01]  /*0840*/  SYNCS.EXCH.64 URZ, [UR6+0xa0], UR10 ;  /* 0x0000a00a06ff75b2 */ /* 0x0022620008000100 */
[----:B------:R1:W1:Y:S01]  /*0850*/  SYNCS.EXCH.64 URZ, [UR6+0xa8], UR4 ;  /* 0x0000a80406ff75b2 */ /* 0x0002620008000100 */
[----:B------:R-:W-:Y:S01]  /*0860*/  NOP ;  /* 0x0000000000007918 */ /* 0x000fe20000000000 */
.L_x_11:
[----:B------:R-:W2:Y:S01]  /*0870*/  SHFL.IDX PT, R2, R104, RZ, 0x1f ;  /* 0x00001fff68027589 */ /* 0x000ea200000e0000 */
[----:B------:R-:W-:Y:S01]  /*0880*/  NOP ;  /* 0x0000000000007918 */ /* 0x000fe20000000000 */
[----:B--2---:R-:W-:-:S13]  /*0890*/  ISETP.NE.AND P0, PT, R2, 0x3, PT ;  /* 0x000000030200780c */ /* 0x004fda0003f05270 */
[----:B------:R-:W-:Y:S05]  /*08a0*/  @P0 BRA `(.L_x_12) ;  /* 0x0000000000300947 */ /* 0x000fea0003800000 */
[----:B-1----:R-:W1:Y:S01]  /*08b0*/  S2UR UR5, SR_CgaCtaId ;  /* 0x00000000000579c3 */ /* 0x002e620000008800 */
[----:B------:R-:W-:Y:S01]  /*08c0*/  UMOV UR6, 0x400 ;  /* 0x0000040000067882 */ /* 0x000fe20000000000 */
[----:B------:R-:W-:Y:S01]  /*08d0*/  UMOV UR4, 0x20 ;  /* 0x0000002000047882 */ /* 0x000fe20000000000 */
[----:B------:R-:W-:Y:S01]  /*08e0*/  ELECT P0, URZ, PT ;  /* 0x0000000000ff782f */ /* 0x000fe20003800000 */
[----:B-1----:R-:W-:Y:S02]  /*08f0*/  ULEA UR5, UR5, UR6, 0x18 ;  /* 0x0000000605057291 */ /* 0x002fe4000f8ec0ff */
[----:B------:R-:W-:-:S04]  /*0900*/  UIADD3 UR6, UPT, UPT, -UR4, 0x100000, URZ ;  /* 0x0010000004067890 */ /* 0x000fc8000fffe1ff */
[----:B------:R-:W-:Y:S02]  /*0910*/  USHF.L.U32 UR7, UR6, 0xb, URZ ;  /* 0x0000000b06077899 */ /* 0x000fe400080006ff */
[----:B------:R-:W-:Y:S01]  /*0920*/  USHF.L.U32 UR6, UR6, 0x1, URZ ;  /* 0x0000000106067899 */ /* 0x000fe200080006ff */
[----:B------:R-:W1:Y:S11]  /*0930*/  FENCE.VIEW.ASYNC.S ;  /* 0x00000000000073c6 */ /* 0x000e760000000000 */
[----:B-1----:R2:W1:Y:S01]  /*0940*/  SYNCS.EXCH.64 URZ, [UR5+0xb0], UR6 ;  /* 0x0000b00605ff75b2 */ /* 0x0024620008000100 */
[----:B------:R2:W1:Y:S02]  /*0950*/  SYNCS.EXCH.64 URZ, [UR5+0xb8], UR6 ;  /* 0x0000b80605ff75b2 */ /* 0x0004640008000100 */
[----:B--2---:R-:W-:Y:S01]  /*0960*/  NOP ;  /* 0x0000000000007918 */ /* 0x004fe20000000000 */
.L_x_12:
[----:B------:R-:W2:Y:S01]  /*0970*/  SHFL.IDX PT, R2, R104, RZ, 0x1f ;  /* 0x00001fff68027589 */ /* 0x000ea200000e0000 */
[----:B------:R-:W-:Y:S01]  /*0980*/  NOP ;  /* 0x0000000000007918 */ /* 0x000fe20000000000 */
[----:B--2---:R-:W-:-:S13]  /*0990*/  ISETP.NE.AND P0, PT, R2, 0x4, PT ;  /* 0x000000040200780c */ /* 0x004fda0003f05270 */
[----:B------:R-:W-:Y:S05]  /*09a0*/  @P0 BRA `(.L_x_13) ;  /* 0x00000000004c0947 */ /* 0x000fea0003800000 */
[----:B-1----:R-:W1:Y:S01]  /*09b0*/  S2UR UR5, SR_CgaCtaId ;  /* 0x00000000000579c3 */ /* 0x002e620000008800 */
[----:B------:R-:W-:Y:S01]  /*09c0*/  UMOV UR7, 0x100 ;  /* 0x0000010000077882 */ /* 0x000fe20000000000 */
[----:B------:R-:W-:Y:S01]  /*09d0*/  UMOV UR6, 0x400 ;  /* 0x0000040000067882 */ /* 0x000fe20000000000 */
[----:B------:R-:W-:Y:S01]  /*09e0*/  USEL UR7, UR7, 0xe0, UP2 ;  /* 0x000000e007077887 */ /* 0x000fe20009000000 */
[----:B------:R-:W-:Y:S01]  /*09f0*/  UMOV UR4, 0x1 ;  /* 0x0000000100047882 */ /* 0x000fe20000000000 */
[----:B------:R-:W-:Y:S01]  /*0a00*/  ELECT P0, URZ, PT ;  /* 0x0000000000ff782f */ /* 0x000fe20003800000 */
[----:B------:R-:W-:-:S04]  /*0a10*/  UIADD3 UR10, UPT, UPT, -UR4, 0x100000, URZ ;  /* 0x00100000040a7890 */ /* 0x000fc8000fffe1ff */
[----:B------:R-:W-:Y:S02]  /*0a20*/  USHF.L.U32 UR11, UR10, 0xb, URZ ;  /* 0x0000000b0a0b7899 */ /* 0x000fe400080006ff */
[----:B------:R-:W-:Y:S02]  /*0a30*/  USHF.L.U32 UR10, UR10, 0x1, URZ ;  /* 0x000000010a0a7899 */ /* 0x000fe400080006ff */
[----:B-1----:R-:W-:Y:S02]  /*0a40*/  ULEA UR5, UR5, UR6, 0x18 ;  /* 0x0000000605057291 */ /* 0x002fe4000f8ec0ff */
[----:B------:R-:W-:-:S04]  /*0a50*/  UIADD3 UR6, UPT, UPT, -UR7, 0x100000, URZ ;  /* 0x0010000007067890 */ /* 0x000fc8000fffe1ff */
[----:B------:R-:W-:Y:S02]  /*0a60*/  USHF.L.U32 UR7, UR6, 0xb, URZ ;  /* 0x0000000b06077899 */ /* 0x000fe400080006ff */
[----:B------:R-:W-:Y:S01]  /*0a70*/  USHF.L.U32 UR6, UR6, 0x1, URZ ;  /* 0x0000000106067899 */ /* 0x000fe200080006ff */
[----:B------:R-:W1:Y:S03]  /*0a80*/  FENCE.VIEW.ASYNC.S ;  /* 0x00000000000073c6 */ /* 0x000e660000000000 */
[----:B-1----:R2:W1:Y:S08]  /*0a90*/  SYNCS.EXCH.64 URZ, [UR5+0xc0], UR10 ;  /* 0x0000c00a05ff75b2 */ /* 0x0024700008000100 */
[----:B------:R2:W1:Y:S01]  /*0aa0*/  SYNCS.EXCH.64 URZ, [UR5+0xd0], UR6 ;  /* 0x0000d00605ff75b2 */ /* 0x0004620008000100 */
[----:B------:R2:W1:Y:S01]  /*0ab0*/  SYNCS.EXCH.64 URZ, [UR5+0xc8], UR10 ;  /* 0x0000c80a05ff75b2 */ /* 0x0004620008000100 */
[----:B------:R2:W1:Y:S02]  /*0ac0*/  SYNCS.EXCH.64 URZ, [UR5+0xd8], UR6 ;  /* 0x0000d80605ff75b2 */ /* 0x0004640008000100 */
[----:B--2---:R-:W-:Y:S01]  /*0ad0*/  NOP ;  /* 0x0000000000007918 */ /* 0x004fe20000000000 */
.L_x_13:
[----:B------:R-:W2:Y:S01]  /*0ae0*/  SHFL.IDX PT, R2, R104, RZ, 0x1f ;  /* 0x00001fff68027589 */ /* 0x000ea200000e0000 */
[----:B------:R-:W-:Y:S01]  /*0af0*/  NOP ;  /* 0x0000000000007918 */ /* 0x000fe20000000000 */
[----:B--2---:R-:W-:-:S13]  /*0b00*/  ISETP.NE.AND P0, PT, R2, 0x5, PT ;  /* 0x000000050200780c */ /* 0x004fda0003f05270 */
[----:B------:R-:W-:Y:S05]  /*0b10*/  @P0 BRA `(.L_x_14) ;  /* 0x0000000000580947 */ /* 0x000fea0003800000 */
[----:B-1----:R-:W1:Y:S01]  /*0b20*/  S2UR UR6, SR_CgaCtaId ;  /* 0x00000000000679c3 */ /* 0x002e620000008800 */
        /* <DEDUP_REMOVED lines=14> */
[----:B------:R2:W1:Y:S01]  /*0c10*/  SYNCS.EXCH.64 URZ, [UR6+0xe8], UR10 ;  /* 0x0000e80a06ff75b2 */ /* 0x0004620008000100 */
[----:B------:R2:W1:Y:S01]  /*0c20*/  SYNCS.EXCH.64 URZ, [UR6+0x108], UR4 ;  /* 0x0001080406ff75b2 */ /* 0x0004620008000100 */
[----:B------:R2:W1:Y:S01]  /*0c30*/  SYNCS.EXCH.64 URZ, [UR6+0xf0], UR10 ;  /* 0x0000f00a06ff75b2 */ /* 0x0004620008000100 */
[----:B------:R2:W1:Y:S01]  /*0c40*/  SYNCS.EXCH.64 URZ, [UR6+0x110], UR4 ;  /* 0x0001100406ff75b2 */ /* 0x0004620008000100 */
[----:B------:R2:W1:Y:S01]  /*0c50*/  SYNCS.EXCH.64 URZ, [UR6+0xf8], UR10 ;  /* 0x0000f80a06ff75b2 */ /* 0x0004620008000100 */
[----:B------:R2:W1:Y:S02]  /*0c60*/  SYNCS.EXCH.64 URZ, [UR6+0x118], UR4 ;  /* 0x0001180406ff75b2 */ /* 0x0004640008000100 */
[----:B--2---:R-:W-:Y:S01]  /*0c70*/  NOP ;  /* 0x0000000000007918 */ /* 0x004fe20000000000 */
.L_x_14:
        /* <DEDUP_REMOVED lines=14> */
[----:B------:R2:W1:Y:S01]  /*0d60*/  SYNCS.EXCH.64 URZ, [UR5+0x130], UR6 ;  /* 0x0001300605ff75b2 */ /* 0x0004620008000100 */
[----:B------:R2:W1:Y:S01]  /*0d70*/  SYNCS.EXCH.64 URZ, [UR5+0x128], UR6 ;  /* 0x0001280605ff75b2 */ /* 0x0004620008000100 */
[----:B------:R2:W1:Y:S02]  /*0d80*/  SYNCS.EXCH.64 URZ, [UR5+0x138], UR6 ;  /* 0x0001380605ff75b2 */ /* 0x0004640008000100 */
[----:B--2---:R-:W-:Y:S01]  /*0d90*/  NOP ;  /* 0x0000000000007918 */ /* 0x004fe20000000000 */
.L_x_15:
[----:B-1----:R-:W1:Y:S01]  /*0da0*/  S2UR UR5, SR_CTAID.X ;  /* 0x00000000000579c3 */ /* 0x002e620000002500 */
[----:B------:R-:W-:-:S05]  /*0db0*/  CS2R.32 R97, SR_CgaSize ;  /* 0x0000000000617805 */ /* 0x000fca0000008a00 */
[----:B------:R-:W-:-:S05]  /*0dc0*/  IMAD R97, R97, -0xa0, RZ ;  /* 0xffffff6061617824 */ /* 0x000fca00078e02ff */
[----:B------:R-:W-:-:S14]  /*0dd0*/  R2UR UR7, R97 ;  /* 0x00000000610772ca */ /* 0x000fdc00000e0000 */
[----:B------:R-:W2:Y:S01]  /*0de0*/  LDCU UR7, c[0x0][UR7+0x2b0] ;  /* 0x00005600070777ac */ /* 0x000ea20008000800 */
[----:B------:R-:W-:Y:S01]  /*0df0*/  NOP ;  /* 0x0000000000007918 */ /* 0x000fe20000000000 */
[----:B------:R-:W-:-:S05]  /*0e00*/  CS2R.32 R97, SR_CgaSize ;  /* 0x0000000000617805 */ /* 0x000fca0000008a00 */
[----:B------:R-:W-:-:S05]  /*0e10*/  IMAD R97, R97, -0xa0, RZ ;  /* 0xffffff6061617824 */ /* 0x000fca00078e02ff */
[----:B------:R-:W-:-:S14]  /*0e20*/  R2UR UR6, R97 ;  /* 0x00000000610672ca */ /* 0x000fdc00000e0000 */
[----:B------:R-:W3:Y:S01]  /*0e30*/  LDCU UR6, c[0x0][UR6+0x2b4] ;  /* 0x00005680060677ac */ /* 0x000ee20008000800 */
[----:B------:R-:W4:Y:S08]  /*0e40*/  S2UR UR4, SR_CTAID.Y ;  /* 0x00000000000479c3 */ /* 0x000f300000002600 */
[----:B------:R-:W3:Y:S01]  /*0e50*/  LDC R9, c[0x0][0xb24] ;  /* 0x0002c900ff097b82 */ /* 0x000ee20000000800 */
[----:B-1----:R-:W-:-:S02]  /*0e60*/  I2FP.F32.U32 R5, UR5 ;  /* 0x0000000500057c45 */ /* 0x002fc40008201000 */
[----:B------:R-:W-:-:S05]  /*0e70*/  CS2R.32 R3, SR_CgaSize ;  /* 0x0000000000037805 */ /* 0x000fca0000008a00 */
[----:B------:R-:W-:-:S06]  /*0e80*/  IMAD R3, R3, -0xa0, RZ ;  /* 0xffffff6003037824 */ /* 0x000fcc00078e02ff */
[----:B------:R-:W1:Y:S01]  /*0e90*/  LDC R3, c[0x0][R3+0x2a0] ;  /* 0x0000a80003037b82 */ /* 0x000e620000000800 */
[----:B------:R-:W-:Y:S01]  /*0ea0*/  MOV R97, UR5 ;  /* 0x0000000500617c02 */ /* 0x000fe20008000f00 */
[----:B--2---:R-:W-:Y:S01]  /*0eb0*/  FMUL R5, R5, UR7 ;  /* 0x0000000705057c20 */ /* 0x004fe20008400000 */
[----:B----4-:R-:W-:Y:S02]  /*0ec0*/  I2FP.F32.U32 R4, UR4 ;  /* 0x0000000400047c45 */ /* 0x010fe40008201000 */
[----:B------:R-:W-:-:S05]  /*0ed0*/  CS2R.32 R2, SR_CgaSize ;  /* 0x0000000000027805 */ /* 0x000fca0000008a00 */
[----:B------:R-:W-:-:S06]  /*0ee0*/  IMAD R2, R2, -0xa0, RZ ;  /* 0xffffff6002027824 */ /* 0x000fcc00078e02ff */
[----:B------:R-:W2:Y:S01]  /*0ef0*/  LDC R2, c[0x0][R2+0x2a4] ;  /* 0x0000a90002027b82 */ /* 0x000ea20000000800 */
[----:B------:R-:W4:Y:S01]  /*0f00*/  F2I.U32.TRUNC.NTZ R90, R5 ;  /* 0x00000005005a7305 */ /* 0x000f22000020f000 */
[----:B------:R-:W-:Y:S01]  /*0f10*/  MOV R91, UR4 ;  /* 0x00000004005b7c02 */ /* 0x000fe20008000f00 */
[----:B---3--:R-:W-:-:S05]  /*0f20*/  FMUL R4, R4, UR6 ;  /* 0x0000000604047c20 */ /* 0x008fca0008400000 */
[----:B------:R-:W-:Y:S01]  /*0f30*/  BAR.SYNC.DEFER_BLOCKING 0x0 ;  /* 0x0000000000007b1d */ /* 0x000fe20000010000 */
[----:B------:R-:W-:-:S05]  /*0f40*/  ISETP.GE.AND P0, PT, R9, 0x1, PT ;  /* 0x000000010900780c */ /* 0x000fca0003f06270 */
[----:B------:R-:W3:Y:S02]  /*0f50*/  F2I.U32.TRUNC.NTZ R79, R4 ;  /* 0x00000004004f7305 */ /* 0x000ee4000020f000 */
[----:B------:R-:W2:Y:S01]  /*0f60*/  S2UR UR36, SR_CTAID.Z ;  /* 0x00000000002479c3 */ /* 0x000ea20000002700 */
[----:B----4-:R-:W-:-:S05]  /*0f70*/  IADD3 R90, PT, PT, -R90, RZ, RZ ;  /* 0x000000ff5a5a7210 */ /* 0x010fca0007ffe1ff */
[----:B-1----:R-:W-:Y:S01]  /*0f80*/  IMAD R90, R3, R90, UR5 ;  /* 0x00000005035a7e24 */ /* 0x002fe2000f8e025a */
[----:B---3--:R-:W-:-:S05]  /*0f90*/  IADD3 R79, PT, PT, -R79, RZ, RZ ;  /* 0x000000ff4f4f7210 */ /* 0x008fca0007ffe1ff */
[----:B--2---:R-:W-:Y:S01]  /*0fa0*/  IMAD R79, R2, R79, UR4 ;  /* 0x00000004024f7e24 */ /* 0x004fe2000f8e024f */
[----:B------:R-:W-:Y:S06]  /*0fb0*/  @!P0 BRA `(.L_x_16) ;  /* 0x0000000000b88947 */ /* 0x000fec0003800000 */
[----:B------:R-:W1:Y:S01]  /*0fc0*/  LDC.64 R4, c[0x0][0xb18] ;  /* 0x0002c600ff047b82 */ /* 0x000e620000000a00 */
[----:B------:R-:W-:-:S07]  /*0fd0*/  ISETP.NE.AND P0, PT, R9, 0x1, PT ;  /* 0x000000010900780c */ /* 0x000fce0003f05270 */
[----:B------:R-:W2:Y:S08]  /*0fe0*/  LDC R10, c[0x0][0xb0c] ;  /* 0x0002c300ff0a7b82 */ /* 0x000eb00000000800 */
[----:B------:R-:W3:Y:S08]  /*0ff0*/  LDC R11, c[0x0][0x370] ;  /* 0x0000dc00ff0b7b82 */ /* 0x000ef00000000800 */
[----:B------:R-:W4:Y:S01]  /*1000*/  LDC R12, c[0x0][0x374] ;  /* 0x0000dd00ff0c7b82 */ /* 0x000f220000000800 */
[----:B-1----:R-:W-:-:S07]  /*1010*/  ISETP.NE.AND P1, PT, R4, 0x1, PT ;  /* 0x000000010400780c */ /* 0x002fce0003f25270 */
[----:B------:R-:W3:Y:S01]  /*1020*/  LDC.64 R6, c[0x0][0xb10] ;  /* 0x0002c400ff067b82 */ /* 0x000ee20000000a00 */
[----:B--2---:R-:W-:-:S07]  /*1030*/  ISETP.NE.AND P2, PT, R10, 0x1, PT ;  /* 0x000000010a00780c */ /* 0x004fce0003f45270 */
[----:B------:R-:W1:Y:S08]  /*1040*/  LDC R8, c[0x0][0xb20] ;  /* 0x0002c800ff087b82 */ /* 0x000e700000000800 */
[----:B------:R-:W2:Y:S01]  /*1050*/  LDC.64 R2, c[0x0][0xb28] ;  /* 0x0002ca00ff027b82 */ /* 0x000ea20000000a00 */
[----:B----4-:R-:W-:-:S04]  /*1060*/  IMAD.HI.U32 R13, R12, R5, RZ ;  /* 0x000000050c0d7227 */ /* 0x010fc800078e00ff */
[----:B------:R-:W-:-:S04]  /*1070*/  IMAD.HI.U32 R5, R91, R5, RZ ;  /* 0x000000055b057227 */ /* 0x000fc800078e00ff */
[----:B---3--:R-:W-:-:S04]  /*1080*/  IMAD.HI.U32 R14, R11, R6, RZ ;  /* 0x000000060b0e7227 */ /* 0x008fc800078e00ff */
[----:B------:R-:W-:Y:S01]  /*1090*/  IMAD.HI.U32 R16, R97, R6, RZ ;  /* 0x0000000661107227 */ /* 0x000fe200078e00ff */
[-C--:B------:R-:W-:Y:S02]  /*10a0*/  @P2 SHF.R.U32.HI R11, RZ, R7.reuse, R14 ;  /* 0x00000007ff0b2219 */ /* 0x080fe4000001160e */
[-C--:B-1----:R-:W-:Y:S02]  /*10b0*/  @P1 SHF.R.U32.HI R12, RZ, R8.reuse, R13 ;  /* 0x00000008ff0c1219 */ /* 0x082fe4000001160d */
[----:B------:R-:W-:Y:S02]  /*10c0*/  SHF.R.U32.HI R8, RZ, R8, R5 ;  /* 0x00000008ff087219 */ /* 0x000fe40000011605 */
[----:B------:R-:W-:Y:S02]  /*10d0*/  SHF.R.U32.HI R16, RZ, R7, R16 ;  /* 0x00000007ff107219 */ /* 0x000fe40000011610 */
[----:B------:R-:W-:Y:S01]  /*10e0*/  SEL R5, R91, R8, !P1 ;  /* 0x000000085b057207 */ /* 0x000fe20004800000 */
[----:B--2---:R-:W-:Y:S01]  /*10f0*/  IMAD.HI.U32 R14, R12, R2, RZ ;  /* 0x000000020c0e7227 */ /* 0x004fe200078e00ff */
[----:B------:R-:W-:-:S03]  /*1100*/  SEL R7, R97, R16, !P2 ;  /* 0x0000001061077207 */ /* 0x000fc60005000000 */
[----:B------:R-:W-:Y:S01]  /*1110*/  IMAD.HI.U32 R6, R11, R2, RZ ;  /* 0x000000020b067227 */ /* 0x000fe200078e00ff */
[----:B------:R-:W-:-:S04]  /*1120*/  @P0 SHF.R.U32.HI R12, RZ, R3, R14 ;  /* 0x00000003ff0c0219 */ /* 0x000fc8000001160e */
[----:B------:R-:W-:Y:S01]  /*1130*/  @P0 SHF.R.U32.HI R11, RZ, R3, R6 ;  /* 0x00000003ff0b0219 */ /* 0x000fe20000011606 */
[----:B------:R-:W-:-:S04]  /*1140*/  IMAD R12, R12, R9, RZ ;  /* 0x000000090c0c7224 */ /* 0x000fc800078e02ff */
[----:B------:R-:W-:Y:S01]  /*1150*/  IMAD R6, R11, R9, RZ ;  /* 0x000000090b067224 */ /* 0x000fe200078e02ff */
[----:B------:R-:W-:-:S04]  /*1160*/  ISETP.GE.AND P1, PT, R5, R12, PT ;  /* 0x0000000c0500720c */ /* 0x000fc80003f26270 */
[----:B------:R-:W-:Y:S01]  /*1170*/  ISETP.GE.OR P1, PT, R7, R6, P1 ;  /* 0x000000060700720c */ /* 0x000fe20000f26670 */
[----:B------:R-:W-:-:S05]  /*1180*/  IMAD.HI.U32 R6, R5, R2, RZ ;  /* 0x0000000205067227 */ /* 0x000fca00078e00ff */
[----:B------:R-:W-:-:S04]  /*1190*/  SHF.R.U32.HI R6, RZ, R3, R6 ;  /* 0x00000003ff067219 */ /* 0x000fc80000011606 */
[----:B------:R-:W-:-:S03]  /*11a0*/  SEL R6, R5, R6, !P0 ;  /* 0x0000000605067207 */ /* 0x000fc60004000000 */
[----:B------:R-:W-:Y:S01]  /*11b0*/  @!P1 IMAD.HI.U32 R8, R7, R2, RZ ;  /* 0x0000000207089227 */ /* 0x000fe200078e00ff */
[----:B------:R-:W-:-:S04]  /*11c0*/  IADD3 R2, PT, PT, -R6, RZ, RZ ;  /* 0x000000ff06027210 */ /* 0x000fc80007ffe1ff */
[----:B------:R-:W-:Y:S01]  /*11d0*/  @!P1 SHF.R.U32.HI R8, RZ, R3, R8 ;  /* 0x00000003ff089219 */ /* 0x000fe20000011608 */
[----:B------:R-:W-:-:S03]  /*11e0*/  IMAD R2, R9, R2, R5 ;  /* 0x0000000209027224 */ /* 0x000fc600078e0205 */
[----:B------:R-:W-:Y:S02]  /*11f0*/  @!P1 SEL R3, R7, R8, !P0 ;  /* 0x0000000807039207 */ /* 0x000fe40004000000 */
[----:B------:R-:W-:-:S03]  /*1200*/  IADD3 R8, PT, PT, -R5, RZ, RZ ;  /* 0x000000ff05087210 */ /* 0x000fc60007ffe1ff */
[--C-:B------:R-:W-:Y:S02]  /*1210*/  @!P1 IMAD.IADD R6, R6, 0x1, -R3.reuse ;  /* 0x0000000106069824 */ /* 0x100fe400078e0a03 */
[----:B------:R-:W-:Y:S01]  /*1220*/  @!P1 IMAD R3, R2, R11, R3 ;  /* 0x0000000b02039224 */ /* 0x000fe200078e0203 */
[----:B------:R-:W-:Y:S01]  /*1230*/  IADD3 R2, PT, PT, -R7, RZ, RZ ;  /* 0x000000ff07027210 */ /* 0x000fe20007ffe1ff */
[----:B------:R-:W-:Y:S02]  /*1240*/  @!P1 IMAD R5, R6, R9, R7 ;  /* 0x0000000906059224 */ /* 0x000fe400078e0207 */
[----:B------:R-:W-:Y:S02]  /*1250*/  IMAD R8, R4, R8, R91 ;  /* 0x0000000804087224 */ /* 0x000fe400078e025b */
[----:B------:R-:W-:Y:S02]  /*1260*/  @!P1 IMAD.MOV.U32 R7, RZ, RZ, R3 ;  /* 0x000000ffff079224 */ /* 0x000fe400078e0003 */
[----:B------:R-:W-:-:S02]  /*1270*/  IMAD R2, R10, R2, R97 ;  /* 0x000000020a027224 */ /* 0x000fc400078e0261 */
[----:B------:R-:W-:Y:S02]  /*1280*/  IMAD R91, R5, R4, R8 ;  /* 0x00000004055b7224 */ /* 0x000fe400078e0208 */
[----:B------:R-:W-:Y:S02]  /*1290*/  IMAD R97, R7, R10, R2 ;  /* 0x0000000a07617224 */ /* 0x000fe400078e0202 */
.L_x_16:
[----:B------:R-:W1:Y:S01]  /*12a0*/  LDCU UR4, c[0x0][0xb30] ;  /* 0x00016600ff0477ac */ /* 0x000e620008000800 */
[----:B------:R-:W2:Y:S08]  /*12b0*/  S2UR UR37, SR_CgaCtaId ;  /* 0x00000000002579c3 */ /* 0x000eb00000008800 */
[----:B------:R-:W3:Y:S01]  /*12c0*/  LDC R40, c[0x0][0xb24] ;  /* 0x0002c900ff287b82 */ /* 0x000ee20000000800 */
[----:B-1----:R-:W-:-:S09]  /*12d0*/  UISETP.NE.AND UP1, UPT, UR4, 0x1, UPT ;  /* 0x000000010400788c */ /* 0x002fd2000bf25270 */
[----:B--2---:R-:W-:Y:S05]  /*12e0*/  BRA.U UP1, `(.L_x_17) ;  /* 0x0000000101407547 */ /* 0x004fea000b800000 */
[----:B------:R-:W1:Y:S08]  /*12f0*/  LDC.64 R4, c[0x0][0xb10] ;  /* 0x0002c400ff047b82 */ /* 0x000e700000000a00 */
[----:B------:R-:W2:Y:S08]  /*1300*/  LDC.64 R2, c[0x0][0xb18] ;  /* 0x0002c600ff027b82 */ /* 0x000eb00000000a00 */
[----:B------:R-:W4:Y:S08]  /*1310*/  LDC R6, c[0x0][0xb20] ;  /* 0x0002c800ff067b82 */ /* 0x000f300000000800 */
[----:B------:R-:W3:Y:S01]  /*1320*/  LDC R8, c[0x0][0xb0c] ;  /* 0x0002c300ff087b82 */ /* 0x000ee20000000800 */
[----:B-1----:R-:W-:-:S05]  /*1330*/  IMAD.HI.U32 R4, R97, R4, RZ ;  /* 0x0000000461047227 */ /* 0x002fca00078e00ff */
[----:B------:R-:W-:Y:S01]  /*1340*/  SHF.R.U32.HI R4, RZ, R5, R4 ;  /* 0x00000005ff047219 */ /* 0x000fe20000011604 */
[----:B--2---:R-:W-:Y:S01]  /*1350*/  IMAD.HI.U32 R3, R91, R3, RZ ;  /* 0x000000035b037227 */ /* 0x004fe200078e00ff */
[----:B------:R-:W-:-:S04]  /*1360*/  ISETP.NE.AND P0, PT, R2, 0x1, PT ;  /* 0x000000010200780c */ /* 0x000fc80003f05270 */
[----:B----4-:R-:W-:-:S04]  /*1370*/  SHF.R.U32.HI R6, RZ, R6, R3 ;  /* 0x00000006ff067219 */ /* 0x010fc80000011603 */
[----:B------:R-:W-:Y:S02]  /*1380*/  SEL R3, R91, R6, !P0 ;  /* 0x000000065b037207 */ /* 0x000fe40004000000 */
[----:B---3--:R-:W-:-:S04]  /*1390*/  ISETP.NE.AND P1, PT, R8, 0x1, PT ;  /* 0x000000010800780c */ /* 0x008fc80003f25270 */
[----:B------:R-:W-:-:S05]  /*13a0*/  SEL R4, R97, R4, !P1 ;  /* 0x0000000461047207 */ /* 0x000fca0004800000 */
[----:B------:R-:W-:Y:S02]  /*13b0*/  IMAD.IADD R5, R3, 0x1, -R4 ;  /* 0x0000000103057824 */ /* 0x000fe400078e0a04 */
[----:B------:R-:W-:Y:S02]  /*13c0*/  IMAD.IADD R3, R4, 0x1, -R3 ;  /* 0x0000000104037824 */ /* 0x000fe400078e0a03 */
[----:B------:R-:W-:Y:S02]  /*13d0*/  IMAD R97, R5, R8, R97 ;  /* 0x0000000805617224 */ /* 0x000fe400078e0261 */
[----:B------:R-:W-:-:S07]  /*13e0*/  IMAD R91, R3, R2, R91 ;  /* 0x00000002035b7224 */ /* 0x000fce00078e025b */
.L_x_17:
[----:B------:R-:W-:Y:S01]  /*13f0*/  BAR.SYNC.DEFER_BLOCKING 0x0 ;  /* 0x0000000000007b1d */ /* 0x000fe20000010000 */
[----:B------:R-:W-:Y:S01]  /*1400*/  UISETP.NE.AND UP1, UPT, UR8, 0x2, UPT ;  /* 0x000000020800788c */ /* 0x000fe2000bf25270 */
[----:B------:R-:W-:Y:S02]  /*1410*/  ISETP.NE.OR P5, PT, R0, 0x2, !P5 ;  /* 0x000000020000780c */ /* 0x000fe40006fa5670 */
[----:B------:R-:W-:-:S06]  /*1420*/  LOP3.LUT R2, R102, 0x1f, RZ, 0xc0, !PT ;  /* 0x0000001f66027812 */ /* 0x000fcc00078ec0ff */
[----:B------:R-:W-:Y:S05]  /*1430*/  BRA.U UP1, `(.L_x_18) ;  /* 0x0000001501347547 */ /* 0x000fea000b800000 */
[----:B------:R-:W1:Y:S01]  /*1440*/  LDCU UR13, c[0x0][0x38c] ;  /* 0x00007180ff0d77ac */ /* 0x000e620008000800 */
[----:B------:R-:W2:Y:S01]  /*1450*/  LDC R9, c[0x0][0x370] ;  /* 0x0000dc00ff097b82 */ /* 0x000ea20000000800 */
[----:B------:R-:W-:Y:S01]  /*1460*/  PLOP3.LUT P1, PT, PT, PT, UP2, 0x80, 0x8 ;  /* 0x000000000008781c */ /* 0x000fe20003f2f028 */
[----:B------:R-:W-:Y:S01]  /*1470*/  IMAD.MOV.U32 R15, RZ, RZ, 0x1 ;  /* 0x00000001ff0f7424 */ /* 0x000fe200078e00ff */
[----:B------:R-:W-:Y:S01]  /*1480*/  ISETP.EQ.OR P4, PT, R2, RZ, P5 ;  /* 0x000000ff0200720c */ /* 0x000fe20002f82670 */
[----:B------:R-:W-:Y:S01]  /*1490*/  IMAD.MOV.U32 R14, RZ, RZ, RZ ;  /* 0x000000ffff0e7224 */ /* 0x000fe200078e00ff */
[----:B------:R-:W-:Y:S02]  /*14a0*/  PLOP3.LUT P1, PT, P1, PT, PT, 0x8, 0x80 ;  /* 0x000000000080781c */ /* 0x000fe40000f2e170 */
[----:B------:R-:W-:Y:S01]  /*14b0*/  CS2R R12, SRZ ;  /* 0x00000000000c7805 */ /* 0x000fe2000001ff00 */
[----:B------:R-:W-:Y:S01]  /*14c0*/  IMAD.MOV.U32 R10, RZ, RZ, 0x1 ;  /* 0x00000001ff0a7424 */ /* 0x000fe200078e00ff */
[----:B------:R-:W4:Y:S01]  /*14d0*/  LDC R0, c[0x0][0x374] ;  /* 0x0000dd00ff007b82 */ /* 0x000f220000000800 */
[----:B------:R-:W2:Y:S01]  /*14e0*/  LDCU.64 UR22, c[0x0][0x348] ;  /* 0x00006900ff1677ac */ /* 0x000ea20008000a00 */
[----:B------:R-:W-:Y:S01]  /*14f0*/  UMOV UR6, URZ ;  /* 0x000000ff00067c82 */ /* 0x000fe20008000000 */
[----:B-1----:R-:W-:-:S04]  /*1500*/  UIADD3 UR5, UPT, UPT, UR13, 0x7f, URZ ;  /* 0x0000007f0d057890 */ /* 0x002fc8000fffe0ff */
[----:B------:R-:W-:-:S04]  /*1510*/  USHF.R.S32.HI UR4, URZ, 0x1f, UR5 ;  /* 0x0000001fff047899 */ /* 0x000fc80008011405 */
[----:B------:R-:W-:-:S04]  /*1520*/  ULEA.HI UR4, UR4, UR5, URZ, 0x7 ;  /* 0x0000000504047291 */ /* 0x000fc8000f8f38ff */
[----:B------:R-:W-:Y:S02]  /*1530*/  USHF.R.S32.HI UR15, URZ, 0x7, UR4 ;  /* 0x00000007ff0f7899 */ /* 0x000fe40008011404 */
[----:B------:R-:W-:Y:S02]  /*1540*/  UIADD3 UR4, UPT, UPT, UR13, -0x1, URZ ;  /* 0xffffffff0d047890 */ /* 0x000fe4000fffe0ff */
[----:B------:R-:W-:Y:S02]  /*1550*/  UISETP.LT.U32.AND UP0, UPT, UR15, 0xa, UPT ;  /* 0x0000000a0f00788c */ /* 0x000fe4000bf01070 */
[----:B------:R-:W-:Y:S02]  /*1560*/  UISETP.GE.U32.AND UP1, UPT, UR4, -0xff, UPT ;  /* 0xffffff010400788c */ /* 0x000fe4000bf26070 */
[----:B------:R-:W-:Y:S02]  /*1570*/  USEL UR14, UR15, 0xa, UP0 ;  /* 0x0000000a0f0e7887 */ /* 0x000fe40008000000 */
[----:B------:R-:W-:-:S02]  /*1580*/  UIADD3 UR13, UPT, UPT, UR13, 0xfe, URZ ;  /* 0x000000fe0d0d7890 */ /* 0x000fc4000fffe0ff */
[----:B------:R-:W-:Y:S02]  /*1590*/  UIADD3 UR5, UPT, UPT, UR14, -0x1, URZ ;  /* 0xffffffff0e057890 */ /* 0x000fe4000fffe0ff */
[----:B------:R-:W-:-:S03]  /*15a0*/  UIADD3 UR7, UPT, UPT, UR15, -UR14, URZ ;  /* 0x8000000e0f077290 */ /* 0x000fc6000fffe0ff */
[----:B------:R-:W-:-:S04]  /*15b0*/  @UP1 UIADD3 UR5, UPT, UPT, UR14, URZ, URZ ;  /* 0x000000ff0e051290 */ /* 0x000fc8000fffe0ff */
[----:B--2---:R-:W-:-:S12]  /*15c0*/  UIADD3 UR5, UPT, UPT, UR5, 0x1, URZ ;  /* 0x0000000105057890 */ /* 0x004fd8000fffe0ff */
.L_x_36:
[----:B------:R-:W-:Y:S01]  /*15d0*/  UISETP.NE.AND UP0, UPT, UR37, URZ, UPT ;  /* 0x000000ff2500728c */ /* 0x000fe2000bf05270 */
[----:B------:R-:W1:Y:S08]  /*15e0*/  S2UR UR37, SR_CgaCtaId ;  /* 0x00000000002579c3 */ /* 0x000e700000008800 */
[----:B------:R-:W-:Y:S05]  /*15f0*/  BRA.U UP0, `(.L_x_19) ;  /* 0x0000000100347547 */ /* 0x000fea000b800000 */
[----:B------:R-:W2:Y:S01]  /*1600*/  S2R R2, SR_CgaCtaId ;  /* 0x0000000000027919 */ /* 0x000ea20000008800 */
[----:B------:R-:W-:-:S04]  /*1610*/  MOV R3, 0x400 ;  /* 0x0000040000037802 */ /* 0x000fc80000000f00 */
[----:B--2---:R-:W-:Y:S02]  /*1620*/  LEA R3, R2, R3, 0x18 ;  /* 0x0000000302037211 */ /* 0x004fe400078ec0ff */
[----:B------:R-:W-:-:S03]  /*1630*/  SHF.L.U32 R2, R10, 0x1f, RZ ;  /* 0x0000001f0a027819 */ /* 0x000fc600000006ff */
[----:B------:R-:W-:-:S04]  /*1640*/  IMAD R3, R12, 0x8, R3 ;  /* 0x000000080c037824 */ /* 0x000fc800078e0203 */
[----:B------:R-:W2:Y:S02]  /*1650*/  SYNCS.PHASECHK.TRANS64.TRYWAIT P0, [R3+URZ+0x130], R2 ;  /* 0x00013002030075a7 */ /* 0x000ea400080011ff */
[----:B--2---:R-:W-:Y:S05]  /*1660*/  @!P0 BRA `(.L_x_20) ;  /* 0x0000004c00908947 */ /* 0x004fea0003800000 */
.L_x_102:
[----:B------:R-:W-:Y:S01]  /*1670*/  VIADD R12, R12, 0x1 ;  /* 0x000000010c0c7836 */ /* 0x000fe20000000000 */
[----:B------:R2:W-:Y:S04]  /*1680*/  SYNCS.ARRIVE.TRANS64.A1T0 RZ, [R3+URZ+0x120], RZ ;  /* 0x000120ff03ff79a7 */ /* 0x0005e800081000ff */
[----:B------:R-:W-:-:S04]  /*1690*/  ISETP.NE.AND P0, PT, R12, 0x2, PT ;  /* 0x000000020c00780c */ /* 0x000fc80003f05270 */
[----:B------:R-:W-:Y:S02]  /*16a0*/  SEL R12, R12, RZ, P0 ;  /* 0x000000ff0c0c7207 */ /* 0x000fe40000000000 */
[----:B--2---:R-:W-:-:S04]  /*16b0*/  SEL R3, RZ, 0x1, P0 ;  /* 0x00000001ff037807 */ /* 0x004fc80000000000 */
[----:B------:R-:W-:-:S07]  /*16c0*/  LOP3.LUT R10, R10, R3, RZ, 0x3c, !PT ;  /* 0x000000030a0a7212 */ /* 0x000fce00078e3cff */
.L_x_19:
[----:B------:R-:W-:Y:S01]  /*16d0*/  UMOV UR4, 0x400 ;  /* 0x0000040000047882 */ /* 0x000fe20000000000 */
[----:B------:R-:W-:Y:S01]  /*16e0*/  SHF.L.U32 R2, R15, 0x1f, RZ ;  /* 0x0000001f0f027819 */ /* 0x000fe200000006ff */
[----:B-1----:R-:W-:Y:S01]  /*16f0*/  ULEA UR4, UR37, UR4, 0x18 ;  /* 0x0000000425047291 */ /* 0x002fe2000f8ec0ff */
[----:B------:R-:W-:Y:S01]  /*1700*/  R2UR UR35, R97 ;  /* 0x00000000612372ca */ /* 0x000fe200000e0000 */
[----:B------:R-:W-:Y:S01]  /*1710*/  UISETP.GE.U32.AND UP0, UPT, UR13, 0xff, UPT ;  /* 0x000000ff0d00788c */ /* 0x000fe2000bf06070 */
[----:B------:R-:W-:Y:S01]  /*1720*/  R2UR UR11, R91 ;  /* 0x000000005b0b72ca */ /* 0x000fe200000e0000 */
[----:B------:R-:W-:Y:S01]  /*1730*/  ULEA UR8, UR6, UR4, 0x3 ;  /* 0x0000000406087291 */ /* 0x000fe2000f8e18ff */
[----:B------:R-:W-:-:S08]  /*1740*/  UMOV UR24, URZ ;  /* 0x000000ff00187c82 */ /* 0x000fd00008000000 */
[----:B------:R1:W2:Y:S01]  /*1750*/  SYNCS.PHASECHK.TRANS64.TRYWAIT P0, [UR8+0x50], R2 ;  /* 0x00005002ff0075a7 */ /* 0x0002a20008001108 */
[----:B------:R-:W-:Y:S02]  /*1760*/  USHF.L.U32 UR35, UR35, 0x7, URZ ;  /* 0x0000000723237899 */ /* 0x000fe400080006ff */
[----:B------:R-:W-:Y:S01]  /*1770*/  USHF.L.U32 UR11, UR11, 0x5, URZ ;  /* 0x000000050b0b7899 */ /* 0x000fe200080006ff */
[----:B------:R-:W-:Y:S11]  /*1780*/  BRA.U !UP0, `(.L_x_21) ;  /* 0x0000000108a87547 */ /* 0x000ff6000b800000 */
[----:B------:R-:W-:Y:S01]  /*1790*/  UMOV UR16, URZ ;  /* 0x000000ff00107c82 */ /* 0x000fe20008000000 */
[----:B------:R-:W-:-:S05]  /*17a0*/  UMOV UR17, UR6 ;  /* 0x0000000600117c82 */ /* 0x000fca0008000000 */
.L_x_26:
[----:B-1----:R-:W-:Y:S01]  /*17b0*/  ULEA UR33, UR17, UR4, 0x3 ;  /* 0x0000000411217291 */ /* 0x002fe2000f8e18ff */
[----:B--2---:R-:W-:Y:S01]  /*17c0*/  @!P5 MOV R3, 0x5000 ;  /* 0x000050000003d802 */ /* 0x004fe20000000f00 */
[----:B--2---:R-:W-:Y:S10]  /*17d0*/  @P0 BRA `(.L_x_22) ;  /* 0x00000000000c0947 */ /* 0x004ff40003800000 */
[----:B------:R-:W-:-:S04]  /*17e0*/  SHF.L.U32 R5, R15, 0x1f, RZ ;  /* 0x0000001f0f057819 */ /* 0x000fc800000006ff */
[----:B------:R-:W2:Y:S02]  /*17f0*/  SYNCS.PHASECHK.TRANS64.TRYWAIT P0, [UR33+0x50], R5 ;  /* 0x00005005ff0075a7 */ /* 0x000ea40008001121 */
[----:B--2---:R-:W-:Y:S05]  /*1800*/  @!P0 BRA `(.L_x_23) ;  /* 0x0000004c003c8947 */ /* 0x004fea0003800000 */
.L_x_22:
[----:B------:R2:W-:Y:S01]  /*1810*/  @!P5 SYNCS.ARRIVE.TRANS64 RZ, [UR33], R3 ;  /* 0x00000003ffffd9a7 */ /* 0x0005e20008000021 */
[----:B------:R-:W-:Y:S04]  /*1820*/  BSSY.RECONVERGENT B0, `(.L_x_24) ;  /* 0x0000003000007945 */ /* 0x000fe80003800200 */
[----:B------:R-:W-:Y:S05]  /*1830*/  @P4 BRA `(.L_x_25) ;  /* 0x0000000000044947 */ /* 0x000fea0003800000 */
[----:B------:R-:W-:Y:S05]  /*1840*/  BPT.TRAP 0x1 ;  /* 0x000000040000795c */ /* 0x000fea0000300000 */
.L_x_25:
[----:B------:R-:W-:Y:S05]  /*1850*/  BSYNC.RECONVERGENT B0 ;  /* 0x0000000000007941 */ /* 0x000fea0003800200 */
.L_x_24:
[----:B------:R-:W-:Y:S02]  /*1860*/  UIADD3 UR6, UPT, UPT, UR17, 0x1, URZ ;  /* 0x0000000111067890 */ /* 0x000fe4000fffe0ff */
[----:B------:R-:W-:Y:S02]  /*1870*/  ULEA UR32, UR17, UR4, 0xe ;  /* 0x0000000411207291 */ /* 0x000fe4000f8e70ff */
[----:B------:R-:W-:Y:S02]  /*1880*/  UISETP.NE.AND UP0, UPT, UR6, 0xa, UPT ;  /* 0x0000000a0600788c */ /* 0x000fe4000bf05270 */
[----:B------:R-:W-:Y:S02]  /*1890*/  UIADD3 UR26, UP1, UPT, UR22, 0x80, URZ ;  /* 0x00000080161a7890 */ /* 0x000fe4000ff3e0ff */
[----:B------:R-:W-:Y:S02]  /*18a0*/  USEL UR9, URZ, 0x1, UP0 ;  /* 0x00000001ff097887 */ /* 0x000fe40008000000 */
[----:B------:R-:W-:-:S02]  /*18b0*/  USEL UR6, UR6, URZ, UP0 ;  /* 0x000000ff06067287 */ /* 0x000fc40008000000 */
[----:B------:R-:W-:Y:S02]  /*18c0*/  UIADD3 UR20, UP0, UPT, UR22, 0x180, URZ ;  /* 0x0000018016147890 */ /* 0x000fe4000ff1e0ff */
[----:B------:R-:W-:Y:S01]  /*18d0*/  ULEA UR8, UR6, UR4, 0x3 ;  /* 0x0000000406087291 */ /* 0x000fe2000f8e18ff */
[----:B------:R-:W-:Y:S01]  /*18e0*/  LOP3.LUT R15, R15, UR9, RZ, 0x3c, !PT ;  /* 0x000000090f0f7c12 */ /* 0x000fe2000f8e3cff */
[----:B------:R-:W-:Y:S02]  /*18f0*/  USHF.L.U32 UR34, UR16, 0x7, URZ ;  /* 0x0000000710227899 */ /* 0x000fe400080006ff */
[----:B------:R-:W-:Y:S01]  /*1900*/  UIADD3.X UR27, UPT, UPT, URZ, UR23, URZ, UP1, !UPT ;  /* 0x00000017ff1b7290 */ /* 0x000fe20008ffe4ff */
[----:B-1----:R-:W-:Y:S01]  /*1910*/  SHF.L.U32 R2, R15, 0x1f, RZ ;  /* 0x0000001f0f027819 */ /* 0x002fe200000006ff */
[----:B------:R-:W-:Y:S02]  /*1920*/  UIADD3 UR32, UPT, UPT, UR32, 0x2300, URZ ;  /* 0x0000230020207890 */ /* 0x000fe4000fffe0ff */
[----:B------:R-:W-:Y:S01]  /*1930*/  UIADD3.X UR21, UPT, UPT, URZ, UR23, URZ, UP0, !UPT ;  /* 0x00000017ff157290 */ /* 0x000fe200087fe4ff */
[----:B------:R1:W1:Y:S01]  /*1940*/  SYNCS.PHASECHK.TRANS64.TRYWAIT P0, [UR8+0x50], R2 ;  /* 0x00005002ff0075a7 */ /* 0x0002620008001108 */
[----:B------:R-:W-:Y:S01]  /*1950*/  ULEA UR8, UR17, UR4, 0xc ;  /* 0x0000000411087291 */ /* 0x000fe2000f8e60ff */
[----:B------:R-:W-:Y:S01]  /*1960*/  UMOV UR18, 0x0 ;  /* 0x0000000000127882 */ /* 0x000fe20000000000 */
[----:B------:R-:W-:-:S02]  /*1970*/  UMOV UR19, 0x10000000 ;  /* 0x1000000000137882 */ /* 0x000fc40000000000 */
[----:B------:R-:W-:Y:S01]  /*1980*/  UIADD3 UR8, UPT, UPT, UR8, 0x2a300, URZ ;  /* 0x0002a30008087890 */ /* 0x000fe2000fffe0ff */
[----:B------:R1:W-:Y:S01]  /*1990*/  UTMALDG.3D [UR32], [UR26], desc[UR18] ;  /* 0x000012201a0075b4 */ /* 0x0003e20008011000 */
[----:B------:R-:W-:Y:S01]  /*19a0*/  UMOV UR12, UR36 ;  /* 0x00000024000c7c82 */ /* 0x000fe20008000000 */
[----:B------:R-:W-:Y:S01]  /*19b0*/  UMOV UR9, UR33 ;  /* 0x0000002100097c82 */ /* 0x000fe20008000000 */
[----:B------:R-:W-:Y:S01]  /*19c0*/  UMOV UR10, UR34 ;  /* 0x00000022000a7c82 */ /* 0x000fe20008000000 */
[----:B------:R-:W-:Y:S01]  /*19d0*/  UIADD3 UR16, UPT, UPT, UR16, 0x1, URZ ;  /* 0x0000000110107890 */ /* 0x000fe2000fffe0ff */
[----:B------:R-:W-:Y:S01]  /*19e0*/  UMOV UR24, UR5 ;  /* 0x0000000500187c82 */ /* 0x000fe20008000000 */
[----:B------:R-:W-:Y:S02]  /*19f0*/  UMOV UR17, UR6 ;  /* 0x0000000600117c82 */ /* 0x000fe40008000000 */
[----:B------:R1:W-:Y:S01]  /*1a00*/  UTMALDG.3D [UR8], [UR20], desc[UR18] ;  /* 0x00001208140075b4 */ /* 0x0003e20008011000 */
[----:B------:R-:W-:-:S09]  /*1a10*/  UISETP.NE.AND UP0, UPT, UR16, UR5, UPT ;  /* 0x000000051000728c */ /* 0x000fd2000bf05270 */
[----:B------:R-:W-:Y:S05]  /*1a20*/  BRA.U UP0, `(.L_x_26) ;  /* 0xfffffffd00607547 */ /* 0x000fea000b83ffff */
.L_x_21:
[----:B-1----:R-:W-:Y:S01]  /*1a30*/  ULEA UR8, UR6, UR4, 0x3 ;  /* 0x0000000406087291 */ /* 0x002fe2000f8e18ff */
[----:B------:R-:W-:Y:S01]  /*1a40*/  SHF.L.U32 R2, R15, 0x1f, RZ ;  /* 0x0000001f0f027819 */ /* 0x000fe200000006ff */
[----:B------:R-:W-:Y:S01]  /*1a50*/  @!P1 SYNCS.ARRIVE.TRANS64.A1T0 RZ, [UR4+0xb8], RZ ;  /* 0x0000b8ffffff99a7 */ /* 0x000fe20008100004 */
[----:B------:R-:W-:-:S06]  /*1a60*/  UISETP.GT.AND UP0, UPT, UR15, UR14, UPT ;  /* 0x0000000e0f00728c */ /* 0x000fcc000bf04270 */
[----:B--2---:R1:W2:Y:S03]  /*1a70*/  SYNCS.PHASECHK.TRANS64.TRYWAIT P0, [UR8+0x50], R2 ;  /* 0x00005002ff0075a7 */ /* 0x0042a60008001108 */
[----:B------:R-:W-:Y:S05]  /*1a80*/  BRA.U !UP0, `(.L_x_27) ;  /* 0x0000000108ac7547 */ /* 0x000fea000b800000 */
[----:B------:R-:W-:Y:S01]  /*1a90*/  UIADD3 UR21, UPT, UPT, UR7, UR24, URZ ;  /* 0x0000001807157290 */ /* 0x000fe2000fffe0ff */
[----:B------:R-:W-:-:S11]  /*1aa0*/  UMOV UR25, UR6 ;  /* 0x0000000600197c82 */ /* 0x000fd60008000000 */
.L_x_32:
[----:B-1----:R-:W-:Y:S01]  /*1ab0*/  ULEA UR17, UR25, UR4, 0x3 ;  /* 0x0000000419117291 */ /* 0x002fe2000f8e18ff */
[----:B--2---:R-:W-:Y:S01]  /*1ac0*/  @!P5 MOV R3, 0x5000 ;  /* 0x000050000003d802 */ /* 0x004fe20000000f00 */
[----:B--2---:R-:W-:Y:S10]  /*1ad0*/  @P0 BRA `(.L_x_28) ;  /* 0x00000000000c0947 */ /* 0x004ff40003800000 */
[----:B------:R-:W-:-:S04]  /*1ae0*/  SHF.L.U32 R5, R15, 0x1f, RZ ;  /* 0x0000001f0f057819 */ /* 0x000fc800000006ff */
[----:B------:R-:W2:Y:S02]  /*1af0*/  SYNCS.PHASECHK.TRANS64.TRYWAIT P0, [UR17+0x50], R5 ;  /* 0x00005005ff0075a7 */ /* 0x000ea40008001111 */
[----:B--2---:R-:W-:Y:S05]  /*1b00*/  @!P0 BRA `(.L_x_29) ;  /* 0x0000004800948947 */ /* 0x004fea0003800000 */
.L_x_28:
[----:B------:R2:W-:Y:S01]  /*1b10*/  @!P5 SYNCS.ARRIVE.TRANS64 RZ, [UR17], R3 ;  /* 0x00000003ffffd9a7 */ /* 0x0005e20008000011 */
[----:B------:R-:W-:Y:S04]  /*1b20*/  BSSY.RECONVERGENT B0, `(.L_x_30) ;  /* 0x0000003000007945 */ /* 0x000fe80003800200 */
[----:B------:R-:W-:Y:S05]  /*1b30*/  @P4 BRA `(.L_x_31) ;  /* 0x0000000000044947 */ /* 0x000fea0003800000 */
[----:B------:R-:W-:Y:S05]  /*1b40*/  BPT.TRAP 0x1 ;  /* 0x000000040000795c */ /* 0x000fea0000300000 */
.L_x_31:
[----:B------:R-:W-:Y:S05]  /*1b50*/  BSYNC.RECONVERGENT B0 ;  /* 0x0000000000007941 */ /* 0x000fea0003800200 */
.L_x_30:
        /* <DEDUP_REMOVED lines=10> */
[----:B------:R-:W-:Y:S01]  /*1c00*/  UIADD3 UR16, UPT, UPT, UR16, 0x2300, URZ ;  /* 0x0000230010107890 */ /* 0x000fe2000fffe0ff */
[----:B-1----:R-:W-:Y:S01]  /*1c10*/  SHF.L.U32 R2, R15, 0x1f, RZ ;  /* 0x0000001f0f027819 */ /* 0x002fe200000006ff */
[----:B------:R-:W-:Y:S02]  /*1c20*/  UIADD3.X UR31, UPT, UPT, URZ, UR23, URZ, UP1, !UPT ;  /* 0x00000017ff1f7290 */ /* 0x000fe40008ffe4ff */
[----:B------:R-:W-:Y:S01]  /*1c30*/  UIADD3.X UR29, UPT, UPT, URZ, UR23, URZ, UP0, !UPT ;  /* 0x00000017ff1d7290 */ /* 0x000fe200087fe4ff */
[----:B------:R1:W1:Y:S01]  /*1c40*/  SYNCS.PHASECHK.TRANS64.TRYWAIT P0, [UR8+0x50], R2 ;  /* 0x00005002ff0075a7 */ /* 0x0002620008001108 */
[----:B------:R-:W-:Y:S01]  /*1c50*/  ULEA UR8, UR25, UR4, 0xc ;  /* 0x0000000419087291 */ /* 0x000fe2000f8e60ff */
[----:B------:R-:W-:Y:S01]  /*1c60*/  UMOV UR26, 0x0 ;  /* 0x00000000001a7882 */ /* 0x000fe20000000000 */
[----:B------:R-:W-:-:S02]  /*1c70*/  UMOV UR27, 0x10000000 ;  /* 0x10000000001b7882 */ /* 0x000fc40000000000 */
[----:B------:R-:W-:Y:S01]  /*1c80*/  UIADD3 UR8, UPT, UPT, UR8, 0x2a300, URZ ;  /* 0x0002a30008087890 */ /* 0x000fe2000fffe0ff */
[----:B------:R-:W-:Y:S01]  /*1c90*/  UMOV UR19, UR35 ;  /* 0x0000002300137c82 */ /* 0x000fe20008000000 */
[----:B------:R-:W-:Y:S01]  /*1ca0*/  UMOV UR20, UR36 ;  /* 0x0000002400147c82 */ /* 0x000fe20008000000 */
[----:B------:R-:W-:Y:S01]  /*1cb0*/  UMOV UR12, UR36 ;  /* 0x00000024000c7c82 */ /* 0x000fe20008000000 */
[----:B------:R-:W-:Y:S01]  /*1cc0*/  UMOV UR9, UR17 ;  /* 0x0000001100097c82 */ /* 0x000fe20008000000 */
[----:B------:R-:W-:Y:S01]  /*1cd0*/  UMOV UR10, UR18 ;  /* 0x00000012000a7c82 */ /* 0x000fe20008000000 */
[----:B------:R1:W-:Y:S01]  /*1ce0*/  UTMALDG.3D [UR16], [UR30], desc[UR26] ;  /* 0x00001a101e0075b4 */ /* 0x0003e20008011000 */
[----:B------:R-:W-:Y:S01]  /*1cf0*/  UIADD3 UR24, UPT, UPT, UR24, 0x1, URZ ;  /* 0x0000000118187890 */ /* 0x000fe2000fffe0ff */
[----:B------:R-:W-:-:S03]  /*1d00*/  UMOV UR25, UR6 ;  /* 0x0000000600197c82 */ /* 0x000fc60008000000 */
[----:B------:R-:W-:Y:S01]  /*1d10*/  UISETP.NE.AND UP0, UPT, UR24, UR21, UPT ;  /* 0x000000151800728c */ /* 0x000fe2000bf05270 */
[----:B------:R1:W-:Y:S08]  /*1d20*/  UTMALDG.3D [UR8], [UR28], desc[UR26] ;  /* 0x00001a081c0075b4 */ /* 0x0003f00008011000 */
[----:B------:R-:W-:Y:S05]  /*1d30*/  BRA.U UP0, `(.L_x_32) ;  /* 0xfffffffd005c7547 */ /* 0x000fea000b83ffff */
.L_x_27:
[C---:B-1----:R-:W-:Y:S01]  /*1d40*/  LEA R2, R14.reuse, UR4, 0x3 ;  /* 0x000000040e027c11 */ /* 0x042fe2000f8e18ff */
[----:B------:R-:W-:Y:S01]  /*1d50*/  NOP ;  /* 0x0000000000007918 */ /* 0x000fe20000000000 */
[----:B--2---:R-:W-:Y:S02]  /*1d60*/  SHF.L.U32 R3, R13, 0x1f, RZ ;  /* 0x0000001f0d037819 */ /* 0x004fe400000006ff */
[----:B------:R-:W-:Y:S02]  /*1d70*/  LEA R4, R14, UR4, 0x4 ;  /* 0x000000040e047c11 */ /* 0x000fe4000f8e20ff */
[----:B------:R-:W1:Y:S02]  /*1d80*/  SYNCS.PHASECHK.TRANS64.TRYWAIT P0, [R2+URZ+0xc0], R3 ;  /* 0x0000c003020075a7 */ /* 0x000e6400080011ff */
[----:B-1----:R-:W-:Y:S05]  /*1d90*/  @!P0 BRA `(.L_x_33) ;  /* 0x0000004800088947 */ /* 0x002fea0003800000 */
.L_x_105:
[----:B------:R-:W2:Y:S01]  /*1da0*/  LDS.128 R4, [R4+0x150] ;  /* 0x0001500004047984 */ /* 0x000ea20000000c00 */
[----:B---3--:R-:W-:Y:S01]  /*1db0*/  ISETP.GE.AND P0, PT, R40, 0x1, PT ;  /* 0x000000012800780c */ /* 0x008fe20003f06270 */
[----:B-1----:R-:W-:Y:S01]  /*1dc0*/  VIADD R2, R2, 0xd0 ;  /* 0x000000d002027836 */ /* 0x002fe20000000000 */
[----:B------:R-:W-:Y:S01]  /*1dd0*/  @!PT LDS RZ, [RZ] ;  /* 0x00000000fffff984 */ /* 0x000fe20000000800 */
[----:B------:R-:W-:Y:S01]  /*1de0*/  @!PT LDS RZ, [RZ] ;  /* 0x00000000fffff984 */ /* 0x000fe20000000800 */
[----:B------:R-:W-:Y:S01]  /*1df0*/  @!PT LDS RZ, [RZ] ;  /* 0x00000000fffff984 */ /* 0x000fe20000000800 */
[----:B------:R-:W-:Y:S01]  /*1e00*/  @!PT LDS RZ, [RZ] ;  /* 0x00000000fffff984 */ /* 0x000fe20000000800 */
[----:B------:R1:W-:Y:S06]  /*1e10*/  MEMBAR.ALL.CTA ;  /* 0x0000000000007992 */ /* 0x0003ec0000008000 */
[----:B-1----:R-:W1:Y:S01]  /*1e20*/  FENCE.VIEW.ASYNC.S ;  /* 0x00000000000073c6 */ /* 0x002e620000000000 */
[----:B------:R-:W-:-:S04]  /*1e30*/  PRMT R2, RZ, 0x654, R2 ;  /* 0x00000654ff027816 */ /* 0x000fc80000000002 */
[----:B-1----:R1:W-:Y:S01]  /*1e40*/  SYNCS.ARRIVE.TRANS64.RED.A1T0 RZ, [R2+URZ], RZ ;  /* 0x000000ff02ff79a7 */ /* 0x0023e200081004ff */
[----:B--2---:R-:W-:-:S13]  /*1e50*/  LOP3.LUT P2, RZ, R6, 0x1, RZ, 0xc0, !PT ;  /* 0x0000000106ff7812 */ /* 0x004fda000784c0ff */
[----:B------:R-:W-:Y:S01]  /*1e60*/  @P2 SHF.R.U32.HI R3, RZ, 0x10, R5 ;  /* 0x00000010ff032819 */ /* 0x000fe20000011605 */
[----:B------:R-:W-:Y:S01]  /*1e70*/  VOTEU.ANY UP0, P2 ;  /* 0x0000000000ff7886 */ /* 0x000fe20001000100 */
[----:B------:R-:W-:Y:S02]  /*1e80*/  @P2 MOV R11, R4 ;  /* 0x00000004000b2202 */ /* 0x000fe40000000f00 */
[----:B------:R-:W-:Y:S02]  /*1e90*/  @P2 R2UR.BROADCAST UR8, R3 ;  /* 0x00000000030822ca */ /* 0x000fe400008e0000 */
[----:B------:R-:W-:-:S11]  /*1ea0*/  @P2 LOP3.LUT R8, R5, 0xffff, RZ, 0xc0, !PT ;  /* 0x0000ffff05082812 */ /* 0x000fd600078ec0ff */
[----:B------:R-:W-:Y:S01]  /*1eb0*/  @UP0 UMOV UR36, UR8 ;  /* 0x0000000800240c82 */ /* 0x000fe20008000000 */
[----:B-1----:R-:W-:Y:S05]  /*1ec0*/  @!P0 BRA `(.L_x_34) ;  /* 0x0000000000b88947 */ /* 0x002fea0003800000 */
[----:B------:R-:W4:Y:S01]  /*1ed0*/  LDC.64 R4, c[0x0][0xb18] ;  /* 0x0002c600ff047b82 */ /* 0x000f220000000a00 */
[----:B------:R-:W-:-:S07]  /*1ee0*/  ISETP.NE.AND P3, PT, R40, 0x1, PT ;  /* 0x000000012800780c */ /* 0x000fce0003f65270 */
[----:B------:R-:W1:Y:S08]  /*1ef0*/  LDC.64 R6, c[0x0][0xb10] ;  /* 0x0002c400ff067b82 */ /* 0x000e700000000a00 */
[----:B------:R-:W2:Y:S08]  /*1f00*/  LDC R16, c[0x0][0xb20] ;  /* 0x0002c800ff107b82 */ /* 0x000eb00000000800 */
[----:B------:R-:W3:Y:S01]  /*1f10*/  LDC R18, c[0x0][0xb0c] ;  /* 0x0002c300ff127b82 */ /* 0x000ee20000000800 */
[----:B----4-:R-:W-:Y:S01]  /*1f20*/  IMAD.HI.U32 R17, R0, R5, RZ ;  /* 0x0000000500117227 */ /* 0x010fe200078e00ff */
[----:B------:R-:W-:-:S03]  /*1f30*/  ISETP.NE.AND P0, PT, R4, 0x1, PT ;  /* 0x000000010400780c */ /* 0x000fc60003f05270 */
[----:B------:R-:W-:-:S03]  /*1f40*/  IMAD.HI.U32 R5, R8, R5, RZ ;  /* 0x0000000508057227 */ /* 0x000fc600078e00ff */
[----:B------:R-:W4:Y:S01]  /*1f50*/  LDC.64 R2, c[0x0][0xb28] ;  /* 0x0002ca00ff027b82 */ /* 0x000f220000000a00 */
[----:B-1----:R-:W-:-:S04]  /*1f60*/  IMAD.HI.U32 R20, R9, R6, RZ ;  /* 0x0000000609147227 */ /* 0x002fc800078e00ff */
[----:B------:R-:W-:Y:S01]  /*1f70*/  IMAD.HI.U32 R22, R11, R6, RZ ;  /* 0x000000060b167227 */ /* 0x000fe200078e00ff */
[----:B------:R-:W-:Y:S02]  /*1f80*/  SHF.R.U32.HI R20, RZ, R7, R20 ;  /* 0x00000007ff147219 */ /* 0x000fe40000011614 */
[-C--:B--2---:R-:W-:Y:S02]  /*1f90*/  SHF.R.U32.HI R17, RZ, R16.reuse, R17 ;  /* 0x00000010ff117219 */ /* 0x084fe40000011611 */
[----:B------:R-:W-:Y:S02]  /*1fa0*/  SHF.R.U32.HI R5, RZ, R16, R5 ;  /* 0x00000010ff057219 */ /* 0x000fe40000011605 */
[----:B------:R-:W-:Y:S02]  /*1fb0*/  SEL R17, R0, R17, !P0 ;  /* 0x0000001100117207 */ /* 0x000fe40004000000 */
[----:B------:R-:W-:Y:S02]  /*1fc0*/  SHF.R.U32.HI R22, RZ, R7, R22 ;  /* 0x00000007ff167219 */ /* 0x000fe40000011616 */
[----:B---3--:R-:W-:-:S02]  /*1fd0*/  ISETP.NE.AND P1, PT, R18, 0x1, PT ;  /* 0x000000011200780c */ /* 0x008fc40003f25270 */
[----:B------:R-:W-:Y:S02]  /*1fe0*/  SEL R5, R8, R5, !P0 ;  /* 0x0000000508057207 */ /* 0x000fe40004000000 */
[----:B------:R-:W-:Y:S02]  /*1ff0*/  SEL R19, R9, R20, !P1 ;  /* 0x0000001409137207 */ /* 0x000fe40004800000 */
[----:B------:R-:W-:Y:S01]  /*2000*/  SEL R7, R11, R22, !P1 ;  /* 0x000000160b077207 */ /* 0x000fe20004800000 */
[----:B----4-:R-:W-:-:S04]  /*2010*/  IMAD.HI.U32 R20, R17, R2, RZ ;  /* 0x0000000211147227 */ /* 0x010fc800078e00ff */
[----:B------:R-:W-:Y:S01]  /*2020*/  IMAD.HI.U32 R6, R19, R2, RZ ;  /* 0x0000000213067227 */ /* 0x000fe200078e00ff */
[----:B------:R-:W-:-:S04]  /*2030*/  @P3 SHF.R.U32.HI R17, RZ, R3, R20 ;  /* 0x00000003ff113219 */ /* 0x000fc80000011614 */
[----:B------:R-:W-:Y:S01]  /*2040*/  @P3 SHF.R.U32.HI R19, RZ, R3, R6 ;  /* 0x00000003ff133219 */ /* 0x000fe20000011606 */
[----:B------:R-:W-:-:S04]  /*2050*/  IMAD R17, R40, R17, RZ ;  /* 0x0000001128117224 */ /* 0x000fc800078e02ff */
[----:B------:R-:W-:Y:S01]  /*2060*/  IMAD R6, R40, R19, RZ ;  /* 0x0000001328067224 */ /* 0x000fe200078e02ff */
[C---:B------:R-:W-:Y:S02]  /*2070*/  ISETP.GE.AND P0, PT, R5.reuse, R17, PT ;  /* 0x000000110500720c */ /* 0x040fe40003f06270 */
[----:B------:R-:W-:Y:S02]  /*2080*/  IADD3 R17, PT, PT, -R5, RZ, RZ ;  /* 0x000000ff05117210 */ /* 0x000fe40007ffe1ff */
[----:B------:R-:W-:Y:S01]  /*2090*/  ISETP.GE.OR P0, PT, R7, R6, P0 ;  /* 0x000000060700720c */ /* 0x000fe20000706670 */
[----:B------:R-:W-:-:S04]  /*20a0*/  IMAD.HI.U32 R6, R5, R2, RZ ;  /* 0x0000000205067227 */ /* 0x000fc800078e00ff */
[----:B------:R-:W-:Y:S01]  /*20b0*/  IMAD R8, R4, R17, R8 ;  /* 0x0000001104087224 */ /* 0x000fe200078e0208 */
[----:B------:R-:W-:-:S04]  /*20c0*/  SHF.R.U32.HI R6, RZ, R3, R6 ;  /* 0x00000003ff067219 */ /* 0x000fc80000011606 */
[----:B------:R-:W-:-:S03]  /*20d0*/  SEL R6, R5, R6, !P3 ;  /* 0x0000000605067207 */ /* 0x000fc60005800000 */
[----:B------:R-:W-:-:S04]  /*20e0*/  @!P0 IMAD.HI.U32 R16, R7, R2, RZ ;  /* 0x0000000207108227 */ /* 0x000fc800078e00ff */
[----:B------:R-:W-:Y:S01]  /*20f0*/  IMAD.MOV R2, RZ, RZ, -R6 ;  /* 0x000000ffff027224 */ /* 0x000fe200078e0a06 */
[----:B------:R-:W-:-:S03]  /*2100*/  @!P0 SHF.R.U32.HI R16, RZ, R3, R16 ;  /* 0x00000003ff108219 */ /* 0x000fc60000011610 */
[----:B------:R-:W-:Y:S01]  /*2110*/  IMAD R2, R40, R2, R5 ;  /* 0x0000000228027224 */ /* 0x000fe200078e0205 */
[----:B------:R-:W-:-:S05]  /*2120*/  @!P0 SEL R3, R7, R16, !P3 ;  /* 0x0000001007038207 */ /* 0x000fca0005800000 */
[--C-:B------:R-:W-:Y:S02]  /*2130*/  @!P0 IMAD.IADD R6, R6, 0x1, -R3.reuse ;  /* 0x0000000106068824 */ /* 0x100fe400078e0a03 */
[----:B------:R-:W-:Y:S01]  /*2140*/  @!P0 IMAD R3, R2, R19, R3 ;  /* 0x0000001302038224 */ /* 0x000fe200078e0203 */
[----:B------:R-:W-:Y:S01]  /*2150*/  IADD3 R2, PT, PT, -R7, RZ, RZ ;  /* 0x000000ff07027210 */ /* 0x000fe20007ffe1ff */
[----:B------:R-:W-:Y:S02]  /*2160*/  @!P0 IMAD R5, R40, R6, R7 ;  /* 0x0000000628058224 */ /* 0x000fe400078e0207 */
[----:B------:R-:W-:Y:S02]  /*2170*/  @!P0 IMAD.MOV.U32 R7, RZ, RZ, R3 ;  /* 0x000000ffff078224 */ /* 0x000fe400078e0003 */
[----:B------:R-:W-:Y:S02]  /*2180*/  IMAD R2, R18, R2, R11 ;  /* 0x0000000212027224 */ /* 0x000fe400078e020b */
[----:B------:R-:W-:-:S02]  /*2190*/  IMAD R8, R5, R4, R8 ;  /* 0x0000000405087224 */ /* 0x000fc400078e0208 */
[----:B------:R-:W-:Y:S02]  /*21a0*/  IMAD R11, R7, R18, R2 ;  /* 0x00000012070b7224 */ /* 0x000fe400078e0202 */
.L_x_34:
[----:B------:R-:W1:Y:S02]  /*21b0*/  LDCU UR8, c[0x0][0xb30] ;  /* 0x00016600ff0877ac */ /* 0x000e640008000800 */
[----:B-1----:R-:W-:-:S09]  /*21c0*/  UISETP.NE.AND UP0, UPT, UR8, 0x1, UPT ;  /* 0x000000010800788c */ /* 0x002fd2000bf05270 */
[----:B------:R-:W-:Y:S05]  /*21d0*/  BRA.U UP0, `(.L_x_35) ;  /* 0x0000000100407547 */ /* 0x000fea000b800000 */
[----:B------:R-:W1:Y:S08]  /*21e0*/  LDC.64 R4, c[0x0][0xb10] ;  /* 0x0002c400ff047b82 */ /* 0x000e700000000a00 */
[----:B------:R-:W2:Y:S08]  /*21f0*/  LDC.64 R2, c[0x0][0xb18] ;  /* 0x0002c600ff027b82 */ /* 0x000eb00000000a00 */
[----:B------:R-:W3:Y:S08]  /*2200*/  LDC R6, c[0x0][0xb20] ;  /* 0x0002c800ff067b82 */ /* 0x000ef00000000800 */
[----:B------:R-:W4:Y:S01]  /*2210*/  LDC R16, c[0x0][0xb0c] ;  /* 0x0002c300ff107b82 */ /* 0x000f220000000800 */
[----:B-1----:R-:W-:-:S05]  /*2220*/  IMAD.HI.U32 R4, R11, R4, RZ ;  /* 0x000000040b047227 */ /* 0x002fca00078e00ff */
[----:B------:R-:W-:Y:S01]  /*2230*/  SHF.R.U32.HI R4, RZ, R5, R4 ;  /* 0x00000005ff047219 */ /* 0x000fe20000011604 */
[----:B--2---:R-:W-:Y:S01]  /*2240*/  IMAD.HI.U32 R3, R8, R3, RZ ;  /* 0x0000000308037227 */ /* 0x004fe200078e00ff */
[----:B------:R-:W-:-:S04]  /*2250*/  ISETP.NE.AND P0, PT, R2, 0x1, PT ;  /* 0x000000010200780c */ /* 0x000fc80003f05270 */
[----:B---3--:R-:W-:-:S04]  /*2260*/  SHF.R.U32.HI R3, RZ, R6, R3 ;  /* 0x00000006ff037219 */ /* 0x008fc80000011603 */
[----:B------:R-:W-:Y:S02]  /*2270*/  SEL R3, R8, R3, !P0 ;  /* 0x0000000308037207 */ /* 0x000fe40004000000 */
[----:B----4-:R-:W-:-:S04]  /*2280*/  ISETP.NE.AND P1, PT, R16, 0x1, PT ;  /* 0x000000011000780c */ /* 0x010fc80003f25270 */
[----:B------:R-:W-:-:S05]  /*2290*/  SEL R4, R11, R4, !P1 ;  /* 0x000000040b047207 */ /* 0x000fca0004800000 */
[----:B------:R-:W-:Y:S02]  /*22a0*/  IMAD.IADD R5, R3, 0x1, -R4 ;  /* 0x0000000103057824 */ /* 0x000fe400078e0a04 */
[----:B------:R-:W-:Y:S02]  /*22b0*/  IMAD.IADD R3, R4, 0x1, -R3 ;  /* 0x0000000104037824 */ /* 0x000fe400078e0a03 */
[----:B------:R-:W-:Y:S02]  /*22c0*/  IMAD R11, R5, R16, R11 ;  /* 0x00000010050b7224 */ /* 0x000fe400078e020b */
[----:B------:R-:W-:-:S07]  /*22d0*/  IMAD R8, R3, R2, R8 ;  /* 0x0000000203087224 */ /* 0x000fce00078e0208 */
.L_x_35:
[----:B------:R-:W-:Y:S01]  /*22e0*/  VIADD R14, R14, 0x1 ;  /* 0x000000010e0e7836 */ /* 0x000fe20000000000 */
[----:B------:R-:W-:Y:S01]  /*22f0*/  PLOP3.LUT P1, PT, PT, PT, PT, 0x80, 0x8 ;  /* 0x000000000008781c */ /* 0x000fe20003f2f070 */
[----:B------:R-:W-:Y:S02]  /*2300*/  IMAD.IADD R97, R11, 0x1, R90 ;  /* 0x000000010b617824 */ /* 0x000fe400078e025a */
[----:B------:R-:W-:Y:S01]  /*2310*/  IMAD.IADD R91, R8, 0x1, R79 ;  /* 0x00000001085b7824 */ /* 0x000fe200078e024f */
[----:B------:R-:W-:-:S04]  /*2320*/  ISETP.NE.AND P0, PT, R14, 0x2, PT ;  /* 0x000000020e00780c */ /* 0x000fc80003f05270 */
[----:B------:R-:W-:Y:S02]  /*2330*/  SEL R2, RZ, 0x1, P0 ;  /* 0x00000001ff027807 */ /* 0x000fe40000000000 */
[----:B------:R-:W-:Y:S02]  /*2340*/  SEL R14, R14, RZ, P0 ;  /* 0x000000ff0e0e7207 */ /* 0x000fe40000000000 */
[----:B------:R-:W-:Y:S01]  /*2350*/  LOP3.LUT R13, R13, R2, RZ, 0x3c, !PT ;  /* 0x000000020d0d7212 */ /* 0x000fe200078e3cff */
[----:B------:R-:W-:Y:S06]  /*2360*/  @P2 BRA `(.L_x_36) ;  /* 0xfffffff000982947 */ /* 0x000fec000383ffff */
[----:B------:R-:W-:Y:S01]  /*2370*/  UIADD3 UR4, UPT, UPT, UR4, 0x50, URZ ;  /* 0x0000005004047890 */ /* 0x000fe2000fffe0ff */
[----:B------:R-:W-:-:S03]  /*2380*/  SHF.L.U32 R3, R15, 0x1f, RZ ;  /* 0x0000001f0f037819 */ /* 0x000fc600000006ff */
[----:B------:R-:W-:-:S09]  /*2390*/  ULEA UR5, UR6, UR4, 0x3 ;  /* 0x0000000406057291 */ /* 0x000fd2000f8e18ff */
[----:B------:R-:W1:Y:S02]  /*23a0*/  SYNCS.PHASECHK.TRANS64.TRYWAIT P0, [UR5], R3 ;  /* 0x00000003ff0075a7 */ /* 0x000e640008001105 */
[----:B-1----:R-:W-:Y:S05]  /*23b0*/  @!P0 BRA `(.L_x_37) ;  /* 0x0000004000948947 */ /* 0x002fea0003800000 */
.L_x_107:
[----:B------:R-:W-:-:S04]  /*23c0*/  UIADD3 UR6, UPT, UPT, UR6, 0x1, URZ ;  /* 0x0000000106067890 */ /* 0x000fc8000fffe0ff */
[----:B------:R-:W-:-:S04]  /*23d0*/  UISETP.NE.AND UP0, UPT, UR6, 0xa, UPT ;  /* 0x0000000a0600788c */ /* 0x000fc8000bf05270 */
[----:B------:R-:W-:Y:S02]  /*23e0*/  USEL UR7, URZ, 0x1, UP0 ;  /* 0x00000001ff077887 */ /* 0x000fe40008000000 */
[----:B------:R-:W-:-:S04]  /*23f0*/  USEL UR6, UR6, URZ, UP0 ;  /* 0x000000ff06067287 */ /* 0x000fc80008000000 */
[----:B------:R-:W-:Y:S01]  /*2400*/  ULEA UR5, UR6, UR4, 0x3 ;  /* 0x0000000406057291 */ /* 0x000fe2000f8e18ff */
[----:B------:R-:W-:-:S04]  /*2410*/  LOP3.LUT R2, R15, UR7, RZ, 0x3c, !PT ;  /* 0x000000070f027c12 */ /* 0x000fc8000f8e3cff */
[----:B-1----:R-:W-:-:S04]  /*2420*/  SHF.L.U32 R3, R2, 0x1f, RZ ;  /* 0x0000001f02037819 */ /* 0x002fc800000006ff */
[----:B------:R-:W1:Y:S02]  /*2430*/  SYNCS.PHASECHK.TRANS64.TRYWAIT P0, [UR5], R3 ;  /* 0x00000003ff0075a7 */ /* 0x000e640008001105 */
[----:B-1----:R-:W-:Y:S05]  /*2440*/  @!P0 BRA `(.L_x_38) ;  /* 0x0000004000888947 */ /* 0x002fea0003800000 */
.L_x_109:
        /* <DEDUP_REMOVED lines=9> */
.L_x_111:
        /* <DEDUP_REMOVED lines=9> */
.L_x_113:
        /* <DEDUP_REMOVED lines=9> */
.L_x_115:
        /* <DEDUP_REMOVED lines=9> */
.L_x_117:
        /* <DEDUP_REMOVED lines=9> */
.L_x_119:
        /* <DEDUP_REMOVED lines=9> */
.L_x_121:
        /* <DEDUP_REMOVED lines=9> */
.L_x_123:
[----:B------:R-:W-:-:S04]  /*2840*/  UIADD3 UR6, UPT, UPT, UR6, 0x1, URZ ;  /* 0x0000000106067890 */ /* 0x000fc8000fffe0ff */
[----:B------:R-:W-:-:S04]  /*2850*/  UISETP.NE.AND UP0, UPT, UR6, 0xa, UPT ;  /* 0x0000000a0600788c */ /* 0x000fc8000bf05270 */
[----:B------:R-:W-:Y:S02]  /*2860*/  USEL UR5, URZ, 0x1, UP0 ;  /* 0x00000001ff057887 */ /* 0x000fe40008000000 */
[----:B------:R-:W-:-:S04]  /*2870*/  USEL UR6, UR6, URZ, UP0 ;  /* 0x000000ff06067287 */ /* 0x000fc80008000000 */
[----:B------:R-:W-:Y:S01]  /*2880*/  ULEA UR6, UR6, UR4, 0x3 ;  /* 0x0000000406067291 */ /* 0x000fe2000f8e18ff */
[----:B-1----:R-:W-:-:S04]  /*2890*/  LOP3.LUT R3, R2, UR5, RZ, 0x3c, !PT ;  /* 0x0000000502037c12 */ /* 0x002fc8000f8e3cff */
[----:B------:R-:W-:Y:S01]  /*28a0*/  SHF.L.U32 R3, R3, 0x1f, RZ ;  /* 0x0000001f03037819 */ /* 0x000fe200000006ff */
[----:B----4-:R-:W-:-:S07]  /*28b0*/  IMAD.U32 R0, RZ, RZ, UR6 ;  /* 0x00000006ff007e24 */ /* 0x010fce000f8e00ff */
.L_x_46:
[----:B-1----:R1:W2:Y:S02]  /*28c0*/  SYNCS.PHASECHK.TRANS64.TRYWAIT P0, [R0+URZ], R3 ;  /* 0x00000003000075a7 */ /* 0x0022a400080011ff */
[----:B--2---:R-:W-:Y:S05]  /*28d0*/  @!P0 NANOSLEEP.SYNCS 0x989680 ;  /* 0x009896800000895d */ /* 0x004fea0003900000 */
[----:B------:R-:W2:Y:S02]  /*28e0*/  @!P0 SYNCS.PHASECHK.TRANS64 P0, [R0+URZ], R3 ;  /* 0x00000003000085a7 */ /* 0x000ea400080010ff */
[----:B--2---:R-:W-:Y:S05]  /*28f0*/  @P0 EXIT ;  /* 0x000000000000094d */ /* 0x004fea0003800000 */
[----:B------:R-:W-:Y:S05]  /*2900*/  BRA `(.L_x_46) ;  /* 0xfffffffc00ec7947 */ /* 0x000fea000383ffff */
.L_x_18:
[----:B------:R-:W-:-:S04]  /*2910*/  UISETP.NE.AND UP1, UPT, UR37, URZ, UPT ;  /* 0x000000ff2500728c */ /* 0x000fc8000bf25270 */
[----:B------:R-:W-:-:S09]  /*2920*/  UISETP.NE.OR UP1, UPT, UR8, 0x1, UP1 ;  /* 0x000000010800788c */ /* 0x000fd20008f25670 */
[----:B------:R-:W-:Y:S05]  /*2930*/  BRA.U UP1, `(.L_x_47) ;  /* 0x0000000501487547 */ /* 0x000fea000b800000 */
[----:B------:R-:W-:Y:S01]  /*2940*/  ISETP.NE.AND P2, PT, R2, RZ, PT ;  /* 0x000000ff0200720c */ /* 0x000fe20003f45270 */
[----:B------:R-:W-:Y:S01]  /*2950*/  IMAD.MOV.U32 R12, RZ, RZ, 0x1 ;  /* 0x00000001ff0c7424 */ /* 0x000fe200078e00ff */
[----:B------:R-:W-:Y:S02]  /*2960*/  CS2R R10, SRZ ;  /* 0x00000000000a7805 */ /* 0x000fe4000001ff00 */
[----:B------:R-:W-:Y:S01]  /*2970*/  CS2R R8, SRZ ;  /* 0x0000000000087805 */ /* 0x000fe2000001ff00 */
[----:B------:R-:W-:Y:S01]  /*2980*/  UMOV UR4, 0x400 ;  /* 0x0000040000047882 */ /* 0x000fe20000000000 */
[----:B------:R-:W-:Y:S01]  /*2990*/  UMOV UR6, URZ ;  /* 0x000000ff00067c82 */ /* 0x000fe20008000000 */
[----:B------:R-:W-:-:S12]  /*29a0*/  ULEA UR37, UR37, UR4, 0x18 ;  /* 0x0000000425257291 */ /* 0x000fd8000f8ec0ff */
.L_x_51:
[----:B------:R-:W-:Y:S02]  /*29b0*/  LEA R0, R8, UR37, 0x3 ;  /* 0x0000002508007c11 */ /* 0x000fe4000f8e18ff */
[----:B------:R-:W-:-:S03]  /*29c0*/  SHF.L.U32 R5, R9, 0x1f, RZ ;  /* 0x0000001f09057819 */ /* 0x000fc600000006ff */
[----:B------:R-:W-:Y:S01]  /*29d0*/  VIADD R4, R0, 0x130 ;  /* 0x0000013000047836 */ /* 0x000fe20000000000 */
[----:B------:R-:W1:Y:S02]  /*29e0*/  SYNCS.PHASECHK.TRANS64.TRYWAIT P0, [R0+URZ+0x120], R5 ;  /* 0x00012005000075a7 */ /* 0x000e6400080011ff */
[----:B-1----:R-:W-:Y:S05]  /*29f0*/  @!P0 BRA `(.L_x_48) ;  /* 0x0000003c00dc8947 */ /* 0x002fea0003800000 */
.L_x_124:
[----:B------:R-:W-:Y:S01]  /*2a00*/  ULEA UR5, UR6, UR37, 0x3 ;  /* 0x0000002506057291 */ /* 0x000fe2000f8e18ff */
[----:B------:R-:W-:Y:S02]  /*2a10*/  PRMT R4, RZ, 0x654, R4 ;  /* 0x00000654ff047816 */ /* 0x000fe40000000004 */
[----:B-1----:R-:W-:Y:S01]  /*2a20*/  SHF.L.U32 R5, R12, 0x1f, RZ ;  /* 0x0000001f0c057819 */ /* 0x002fe200000006ff */
[----:B------:R-:W-:Y:S01]  /*2a30*/  UIADD3 UR4, UPT, UPT, UR5, 0xc0, URZ ;  /* 0x000000c005047890 */ /* 0x000fe2000fffe0ff */
[----:B------:R1:W-:Y:S05]  /*2a40*/  SYNCS.ARRIVE.TRANS64.RED.A1T0 RZ, [R4+URZ], RZ ;  /* 0x000000ff04ff79a7 */ /* 0x0003ea00081004ff */
[----:B------:R-:W-:Y:S01]  /*2a50*/  IMAD.U32 R7, RZ, RZ, UR4 ;  /* 0x00000004ff077e24 */ /* 0x000fe2000f8e00ff */
[----:B------:R-:W2:Y:S04]  /*2a60*/  SYNCS.PHASECHK.TRANS64.TRYWAIT P0, [UR5+0xd0], R5 ;  /* 0x0000d005ff0075a7 */ /* 0x000ea80008001105 */
[----:B------:R-:W-:Y:S01]  /*2a70*/  PRMT R6, R2, 0x654, R7 ;  /* 0x0000065402067816 */ /* 0x000fe20000000007 */
[----:B-1----:R-:W-:Y:S01]  /*2a80*/  @!P2 IMAD.MOV.U32 R4, RZ, RZ, 0x10 ;  /* 0x00000010ff04a424 */ /* 0x002fe200078e00ff */
[----:B--2---:R-:W-:Y:S06]  /*2a90*/  @!P0 BRA `(.L_x_49) ;  /* 0x0000003c00c88947 */ /* 0x004fec0003800000 */
.L_x_126:
[----:B------:R-:W-:Y:S01]  /*2aa0*/  ULEA UR4, UR6, UR37, 0x4 ;  /* 0x0000002506047291 */ /* 0x000fe2000f8e20ff */
[----:B------:R-:W-:Y:S01]  /*2ab0*/  SEL R3, R6, R3, !P2 ;  /* 0x0000000306037207 */ /* 0x000fe20005000000 */
[----:B------:R-:W-:Y:S01]  /*2ac0*/  UIADD3 UR5, UPT, UPT, UR5, 0xc0, URZ ;  /* 0x000000c005057890 */ /* 0x000fe2000fffe0ff */
[----:B-1----:R-:W-:Y:S01]  /*2ad0*/  LEA R0, R11, UR37, 0x3 ;  /* 0x000000250b007c11 */ /* 0x002fe2000f8e18ff */
[----:B------:R-:W-:Y:S01]  /*2ae0*/  UIADD3 UR4, UPT, UPT, UR4, 0x150, URZ ;  /* 0x0000015004047890 */ /* 0x000fe2000fffe0ff */
[----:B------:R-:W-:Y:S01]  /*2af0*/  SHF.L.U32 R5, R10, 0x1f, RZ ;  /* 0x0000001f0a057819 */ /* 0x000fe200000006ff */
[----:B------:R1:W-:Y:S01]  /*2b00*/  @!P2 SYNCS.ARRIVE.TRANS64.RED RZ, [R3+URZ], R4 ;  /* 0x0000000403ffa9a7 */ /* 0x0003e200080004ff */
[----:B------:R-:W-:Y:S01]  /*2b10*/  UIADD3 UR6, UPT, UPT, UR6, 0x1, URZ ;  /* 0x0000000106067890 */ /* 0x000fe2000fffe0ff */
[----:B------:R-:W-:-:S03]  /*2b20*/  VIADD R8, R8, 0x1 ;  /* 0x0000000108087836 */ /* 0x000fc60000000000 */
[----:B------:R-:W-:Y:S02]  /*2b30*/  UISETP.NE.AND UP0, UPT, UR6, 0x2, UPT ;  /* 0x000000020600788c */ /* 0x000fe4000bf05270 */
[----:B------:R-:W-:Y:S06]  /*2b40*/  UGETNEXTWORKID.BROADCAST [UR4], [UR5] ;  /* 0x00000000040073ca */ /* 0x000fec0008000100 */
[----:B------:R-:W-:Y:S01]  /*2b50*/  USEL UR4, URZ, 0x1, UP0 ;  /* 0x00000001ff047887 */ /* 0x000fe20008000000 */
[----:B------:R-:W-:Y:S01]  /*2b60*/  ISETP.NE.AND P0, PT, R8, 0x2, PT ;  /* 0x000000020800780c */ /* 0x000fe20003f05270 */
[----:B------:R-:W-:Y:S01]  /*2b70*/  USEL UR6, UR6, URZ, UP0 ;  /* 0x000000ff06067287 */ /* 0x000fe20008000000 */
[----:B------:R-:W2:Y:S03]  /*2b80*/  SYNCS.PHASECHK.TRANS64.TRYWAIT P1, [R0+URZ+0xc0], R5 ;  /* 0x0000c005000075a7 */ /* 0x000ea600080211ff */
[----:B------:R-:W-:Y:S01]  /*2b90*/  LOP3.LUT R12, R12, UR4, RZ, 0x3c, !PT ;  /* 0x000000040c0c7c12 */ /* 0x000fe2000f8e3cff */
[----:B-12---:R-:W-:Y:S07]  /*2ba0*/  @!P1 BRA `(.L_x_50) ;  /* 0x0000003c009c9947 */ /* 0x006fee0003800000 */
.L_x_127:
[C---:B------:R-:W-:Y:S01]  /*2bb0*/  LEA R4, R11.reuse, UR37, 0x4 ;  /* 0x000000250b047c11 */ /* 0x040fe2000f8e20ff */
[----:B-1----:R-:W-:Y:S01]  /*2bc0*/  VIADD R0, R0, 0xd0 ;  /* 0x000000d000007836 */ /* 0x002fe20000000000 */
[----:B------:R-:W-:Y:S01]  /*2bd0*/  SEL R8, R8, RZ, P0 ;  /* 0x000000ff08087207 */ /* 0x000fe20000000000 */
[----:B------:R-:W-:-:S03]  /*2be0*/  VIADD R11, R11, 0x1 ;  /* 0x000000010b0b7836 */ /* 0x000fc60000000000 */
[----:B------:R-:W1:Y:S01]  /*2bf0*/  LDS.128 R4, [R4+0x150] ;  /* 0x0001500004047984 */ /* 0x000e620000000c00 */
[----:B------:R-:W-:Y:S02]  /*2c00*/  PRMT R0, RZ, 0x654, R0 ;  /* 0x00000654ff007816 */ /* 0x000fe40000000000 */
[C---:B------:R-:W-:Y:S01]  /*2c10*/  ISETP.NE.AND P1, PT, R11.reuse, 0x2, PT ;  /* 0x000000020b00780c */ /* 0x040fe20003f25270 */
[----:B------:R-:W-:Y:S01]  /*2c20*/  @!PT LDS RZ, [RZ] ;  /* 0x00000000fffff984 */ /* 0x000fe20000000800 */
[----:B------:R-:W-:Y:S01]  /*2c30*/  @!PT LDS RZ, [RZ] ;  /* 0x00000000fffff984 */ /* 0x000fe20000000800 */
[----:B------:R-:W-:Y:S01]  /*2c40*/  @!PT LDS RZ, [RZ] ;  /* 0x00000000fffff984 */ /* 0x000fe20000000800 */
[----:B------:R-:W-:Y:S01]  /*2c50*/  @!PT LDS RZ, [RZ] ;  /* 0x00000000fffff984 */ /* 0x000fe20000000800 */
[----:B------:R2:W-:Y:S06]  /*2c60*/  MEMBAR.ALL.CTA ;  /* 0x0000000000007992 */ /* 0x0005ec0000008000 */
[----:B--2---:R-:W2:Y:S01]  /*2c70*/  FENCE.VIEW.ASYNC.S ;  /* 0x00000000000073c6 */ /* 0x004ea20000000000 */
[----:B------:R-:W-:Y:S01]  /*2c80*/  SEL R11, R11, RZ, P1 ;  /* 0x000000ff0b0b7207 */ /* 0x000fe20000800000 */
[----:B--2---:R2:W-:Y:S01]  /*2c90*/  SYNCS.ARRIVE.TRANS64.RED.A1T0 RZ, [R0+URZ], RZ ;  /* 0x000000ff00ff79a7 */ /* 0x0045e200081004ff */
[----:B-1----:R-:W-:-:S02]  /*2ca0*/  LOP3.LUT P3, RZ, R6, 0x1, RZ, 0xc0, !PT ;  /* 0x0000000106ff7812 */ /* 0x002fc4000786c0ff */
[----:B------:R-:W-:-:S04]  /*2cb0*/  SEL R5, RZ, 0x1, P1 ;  /* 0x00000001ff057807 */ /* 0x000fc80000800000 */
[----:B------:R-:W-:Y:S02]  /*2cc0*/  LOP3.LUT R10, R10, R5, RZ, 0x3c, !PT ;  /* 0x000000050a0a7212 */ /* 0x000fe400078e3cff */
[----:B--2---:R-:W-:-:S04]  /*2cd0*/  SEL R0, RZ, 0x1, P0 ;  /* 0x00000001ff007807 */ /* 0x004fc80000000000 */
[----:B------:R-:W-:Y:S01]  /*2ce0*/  LOP3.LUT R9, R9, R0, RZ, 0x3c, !PT ;  /* 0x0000000009097212 */ /* 0x000fe200078e3cff */
[----:B------:R-:W-:Y:S06]  /*2cf0*/  @P3 BRA `(.L_x_51) ;  /* 0xfffffffc002c3947 */ /* 0x000fec000383ffff */
[----:B------:R-:W-:Y:S01]  /*2d00*/  ULEA UR5, UR6, UR37, 0x3 ;  /* 0x0000002506057291 */ /* 0x000fe2000f8e18ff */
[----:B------:R-:W-:-:S08]  /*2d10*/  SHF.L.U32 R3, R12, 0x1f, RZ ;  /* 0x0000001f0c037819 */ /* 0x000fd000000006ff */
[----:B------:R-:W1:Y:S02]  /*2d20*/  SYNCS.PHASECHK.TRANS64 P0, [UR5+0xd0], R3 ;  /* 0x0000d003ff0075a7 */ /* 0x000e640008001005 */
[----:B-1----:R-:W-:Y:S05]  /*2d30*/  @P0 BRA `(.L_x_52) ;  /* 0x0000000000080947 */ /* 0x002fea0003800000 */
[----:B------:R-:W1:Y:S02]  /*2d40*/  SYNCS.PHASECHK.TRANS64.TRYWAIT P0, [UR5+0xd0], R3 ;  /* 0x0000d003ff0075a7 */ /* 0x000e640008001105 */
[----:B-1----:R-:W-:Y:S05]  /*2d50*/  @!P0 BRA `(.L_x_53) ;  /* 0x0000003c00448947 */ /* 0x002fea0003800000 */
.L_x_52:
[----:B------:R-:W-:-:S04]  /*2d60*/  UIADD3 UR4, UPT, UPT, UR6, 0x1, URZ ;  /* 0x0000000106047890 */ /* 0x000fc8000fffe0ff */
[----:B------:R-:W-:-:S04]  /*2d70*/  UISETP.NE.AND UP0, UPT, UR4, 0x2, UPT ;  /* 0x000000020400788c */ /* 0x000fc8000bf05270 */
[----:B------:R-:W-:Y:S02]  /*2d80*/  USEL UR7, URZ, 0x1, UP0 ;  /* 0x00000001ff077887 */ /* 0x000fe40008000000 */
[----:B------:R-:W-:-:S04]  /*2d90*/  USEL UR4, UR4, URZ, UP0 ;  /* 0x000000ff04047287 */ /* 0x000fc80008000000 */
[----:B------:R-:W-:Y:S01]  /*2da0*/  ULEA UR4, UR4, UR37, 0x3 ;  /* 0x0000002504047291 */ /* 0x000fe2000f8e18ff */
[----:B-1----:R-:W-:-:S04]  /*2db0*/  LOP3.LUT R3, R12, UR7, RZ, 0x3c, !PT ;  /* 0x000000070c037c12 */ /* 0x002fc8000f8e3cff */
[----:B------:R-:W-:-:S04]  /*2dc0*/  SHF.L.U32 R0, R3, 0x1f, RZ ;  /* 0x0000001f03007819 */ /* 0x000fc800000006ff */
[----:B------:R-:W1:Y:S02]  /*2dd0*/  SYNCS.PHASECHK.TRANS64 P0, [UR4+0xd0], R0 ;  /* 0x0000d000ff0075a7 */ /* 0x000e640008001004 */
[----:B-1----:R-:W-:Y:S05]  /*2de0*/  @P0 EXIT ;  /* 0x000000000000094d */ /* 0x002fea0003800000 */
[----:B------:R-:W-:Y:S02]  /*2df0*/  SHF.L.U32 R3, R3, 0x1f, RZ ;  /* 0x0000001f03037819 */ /* 0x000fe400000006ff */
[----:B------:R-:W-:-:S07]  /*2e00*/  MOV R0, UR4 ;  /* 0x0000000400007c02 */ /* 0x000fce0008000f00 */
.L_x_54:
[----:B-1----:R1:W2:Y:S02]  /*2e10*/  SYNCS.PHASECHK.TRANS64.TRYWAIT P0, [R0+URZ+0xd0], R3 ;  /* 0x0000d003000075a7 */ /* 0x0022a400080011ff */
[----:B--2---:R-:W-:Y:S05]  /*2e20*/  @!P0 NANOSLEEP.SYNCS 0x989680 ;  /* 0x009896800000895d */ /* 0x004fea0003900000 */
[----:B------:R-:W2:Y:S02]  /*2e30*/  @!P0 SYNCS.PHASECHK.TRANS64 P0, [R0+URZ+0xd0], R3 ;  /* 0x0000d003000085a7 */ /* 0x000ea400080010ff */
[----:B--2---:R-:W-:Y:S05]  /*2e40*/  @P0 EXIT ;  /* 0x000000000000094d */ /* 0x004fea0003800000 */
[----:B------:R-:W-:Y:S05]  /*2e50*/  BRA `(.L_x_54) ;  /* 0xfffffffc00ec7947 */ /* 0x000fea000383ffff */
.L_x_47:
[----:B------:R-:W-:-:S09]  /*2e60*/  UISETP.NE.AND UP1, UPT, UR8, URZ, UPT ;  /* 0x000000ff0800728c */ /* 0x000fd2000bf25270 */
[----:B------:R-:W-:Y:S05]  /*2e70*/  BRA.U UP1, `(.L_x_55) ;  /* 0x0000000d01b47547 */ /* 0x000fea000b800000 */
[----:B------:R-:W-:Y:S01]  /*2e80*/  UMOV UR4, 0x40 ;  /* 0x0000004000047882 */ /* 0x000fe20000000000 */
[----:B------:R-:W-:Y:S01]  /*2e90*/  NOP ;  /* 0x0000000000007918 */ /* 0x000fe20000000000 */
[----:B------:R-:W-:Y:S01]  /*2ea0*/  ULEA UR4, UR37, UR4, 0x18 ;  /* 0x0000000425047291 */ /* 0x000fe2000f8ec0ff */
[----:B------:R-:W-:Y:S02]  /*2eb0*/  UMOV UR5, 0x400 ;  /* 0x0000040000057882 */ /* 0x000fe40000000000 */
[----:B------:R-:W-:-:S06]  /*2ec0*/  ULEA UR37, UR37, UR5, 0x18 ;  /* 0x0000000525257291 */ /* 0x000fcc000f8ec0ff */
[----:B------:R-:W1:Y:S02]  /*2ed0*/  LDS.U8 R0, [UR4+0x1c] ;  /* 0x00001c04ff007984 */ /* 0x000e640008000000 */
[----:B-1----:R-:W-:-:S13]  /*2ee0*/  ISETP.NE.AND P0, PT, R0, RZ, PT ;  /* 0x000000ff0000720c */ /* 0x002fda0003f05270 */
[----:B------:R-:W-:Y:S05]  /*2ef0*/  @P0 BRA `(.L_x_56) ;  /* 0x0000000000580947 */ /* 0x000fea0003800000 */
[----:B------:R-:W-:-:S13]  /*2f00*/  ELECT P0, URZ, PT ;  /* 0x0000000000ff782f */ /* 0x000fda0003800000 */
[----:B------:R-:W-:Y:S05]  /*2f10*/  @!P0 BRA `(.L_x_57) ;  /* 0x0000000000608947 */ /* 0x000fea0003800000 */
[----:B------:R-:W-:Y:S01]  /*2f20*/  UMOV UR5, 0x10 ;  /* 0x0000001000057882 */ /* 0x000fe20000000000 */
[----:B------:R-:W-:Y:S01]  /*2f30*/  HFMA2 R0, -RZ, RZ, 0, 5.9604644775390625e-08 ;  /* 0x00000001ff007431 */ /* 0x000fe200000001ff */
[----:B------:R-:W-:-:S03]  /*2f40*/  MOV R2, 0xffff ;  /* 0x0000ffff00027802 */ /* 0x000fc60000000f00 */
[----:B------:R-:W-:Y:S04]  /*2f50*/  DEPBAR.LE SB1, 0x36 ;  /* 0x00009d800000791a */ /* 0x000fe80000000000 */
[----:B------:R-:W1:Y:S02]  /*2f60*/  UTCATOMSWS.FIND_AND_SET.ALIGN UP0, UR5, UR5 ;  /* 0x00000005000575e3 */ /* 0x000e640008000800 */
[----:B-1----:R-:W-:Y:S01]  /*2f70*/  MOV R3, UR5 ;  /* 0x0000000500037c02 */ /* 0x002fe20008000f00 */
[----:B------:R-:W-:Y:S06]  /*2f80*/  BRA.U UP0, `(.L_x_58) ;  /* 0x0000000100187547 */ /* 0x000fec000b800000 */
.L_x_59:
[----:B------:R-:W-:Y:S05]  /*2f90*/  NANOSLEEP 0x64 ;  /* 0x000000640000795d */ /* 0x000fea0003800000 */
[----:B------:R-:W-:-:S05]  /*2fa0*/  UMOV UR5, 0x10 ;  /* 0x0000001000057882 */ /* 0x000fca0000000000 */
[----:B------:R-:W-:Y:S04]  /*2fb0*/  DEPBAR.LE SB1, 0x36 ;  /* 0x00009d800000791a */ /* 0x000fe80000000000 */
[----:B------:R-:W1:Y:S02]  /*2fc0*/  UTCATOMSWS.FIND_AND_SET.ALIGN UP0, UR5, UR5 ;  /* 0x00000005000575e3 */ /* 0x000e640008000800 */
[----:B-1----:R-:W-:Y:S01]  /*2fd0*/  MOV R3, UR5 ;  /* 0x0000000500037c02 */ /* 0x002fe20008000f00 */
[----:B------:R-:W-:Y:S05]  /*2fe0*/  BRA.U !UP0, `(.L_x_59) ;  /* 0xfffffffd08e87547 */ /* 0x000fea000b83ffff */
.L_x_58:
[-C--:B------:R-:W-:Y:S02]  /*2ff0*/  SHF.L.U32 R2, R2, R3.reuse, RZ ;  /* 0x0000000302027219 */ /* 0x080fe400000006ff */
[----:B------:R-:W-:Y:S01]  /*3000*/  SHF.L.U32 R0, R0, R3, RZ ;  /* 0x0000000300007219 */ /* 0x000fe200000006ff */
[----:B------:R-:W-:Y:S02]  /*3010*/  IMAD.SHL.U32 R3, R3, 0x20, RZ ;  /* 0x0000002003037824 */ /* 0x000fe400078e00ff */
[----:B------:R1:W-:Y:S04]  /*3020*/  ATOMS.OR RZ, [UR4+0x14], R2 ;  /* 0x00001402ffff798c */ /* 0x0003e8000b000004 */
[----:B------:R1:W-:Y:S04]  /*3030*/  ATOMS.OR RZ, [UR4+0x18], R0 ;  /* 0x00001800ffff798c */ /* 0x0003e8000b000004 */
[----:B------:R1:W-:Y:S01]  /*3040*/  STS [UR37+0x170], R3 ;  /* 0x00017003ff007988 */ /* 0x0003e20008000825 */
[----:B------:R-:W-:Y:S05]  /*3050*/  BRA `(.L_x_57) ;  /* 0x0000000000107947 */ /* 0x000fea0003800000 */
.L_x_56:
[----:B------:R-:W-:Y:S02]  /*3060*/  MOV R0, 0xffffffff ;  /* 0xffffffff00007802 */ /* 0x000fe40000000f00 */
[----:B------:R-:W-:-:S03]  /*3070*/  MOV R2, 0x30a0 ;  /* 0x000030a000027802 */ /* 0x000fc60000000f00 */
[----:B------:R1:W-:Y:S04]  /*3080*/  STS [UR37+0x170], R0 ;  /* 0x00017000ff007988 */ /* 0x0003e80008000825 */
[----:B-1-3-5:R-:W-:Y:S05]  /*3090*/  CALL.REL.NOINC `($__internal_1_$__cuda_sm10x_tcgen05_guardrail_trap_phase_invalid_during_alloc) ;  /* 0x0000003c00c07944 */ /* 0x02afea0003c00000 */
.L_x_57:
[----:B------:R-:W-:Y:S05]  /*30a0*/  WARPSYNC.ALL ;  /* 0x0000000000007948 */ /* 0x000fea0003800000 */
[----:B------:R-:W2:Y:S01]  /*30b0*/  S2UR UR5, SR_CgaCtaId ;  /* 0x00000000000579c3 */ /* 0x000ea20000008800 */
[----:B------:R-:W-:Y:S01]  /*30c0*/  UMOV UR4, 0x400 ;  /* 0x0000040000047882 */ /* 0x000fe20000000000 */
[----:B------:R-:W-:-:S06]  /*30d0*/  NOP ;  /* 0x0000000000007918 */ /* 0x000fcc0000000000 */
[----:B------:R-:W-:Y:S06]  /*30e0*/  BAR.ARV 0x6, 0xa0 ;  /* 0x0182800000007b1d */ /* 0x000fec0000002000 */
[----:B------:R-:W4:Y:S01]  /*30f0*/  LDCU UR7, c[0x0][0x38c] ;  /* 0x00007180ff0777ac */ /* 0x000f220008000800 */
[----:B------:R-:W-:Y:S01]  /*3100*/  IMAD.MOV.U32 R11, RZ, RZ, 0x1 ;  /* 0x00000001ff0b7424 */ /* 0x000fe200078e00ff */
[----:B------:R-:W-:Y:S01]  /*3110*/  CS2R R8, SRZ ;  /* 0x0000000000087805 */ /* 0x000fe2000001ff00 */
[----:B------:R-:W-:Y:S01]  /*3120*/  IMAD.MOV.U32 R10, RZ, RZ, RZ ;  /* 0x000000ffff0a7224 */ /* 0x000fe200078e00ff */
[----:B------:R-:W3:Y:S01]  /*3130*/  LDCU UR6, c[0x0][0x38c] ;  /* 0x00007180ff0677ac */ /* 0x000ee20008000800 */
[----:B------:R-:W-:Y:S01]  /*3140*/  UMOV UR15, URZ ;  /* 0x000000ff000f7c82 */ /* 0x000fe20008000000 */
[----:B------:R-:W-:Y:S01]  /*3150*/  UMOV UR14, URZ ;  /* 0x000000ff000e7c82 */ /* 0x000fe20008000000 */
[----:B--2---:R-:W-:Y:S01]  /*3160*/  ULEA UR5, UR5, UR4, 0x18 ;  /* 0x0000000405057291 */ /* 0x004fe2000f8ec0ff */
[----:B------:R-:W-:Y:S01]  /*3170*/  UMOV UR24, 0x0 ;  /* 0x0000000000187882 */ /* 0x000fe20000000000 */
[----:B------:R-:W-:-:S02]  /*3180*/  UMOV UR25, 0x8080010 ;  /* 0x0808001000197882 */ /* 0x000fc40000000000 */
[----:B------:R-:W-:Y:S02]  /*3190*/  UIADD3 UR10, UPT, UPT, UR5, 0x2300, URZ ;  /* 0x00002300050a7890 */ /* 0x000fe4000fffe0ff */
[----:B------:R-:W-:Y:S02]  /*31a0*/  UIADD3 UR11, UPT, UPT, UR5, 0x2a300, URZ ;  /* 0x0002a300050b7890 */ /* 0x000fe4000fffe0ff */
[----:B----4-:R-:W-:Y:S01]  /*31b0*/  UIADD3 UR7, UPT, UPT, UR7, 0x7f, URZ ;  /* 0x0000007f07077890 */ /* 0x010fe2000fffe0ff */
[----:B-1----:R-:W1:Y:S01]  /*31c0*/  LDS R0, [UR5+0x170] ;  /* 0x00017005ff007984 */ /* 0x002e620008000800 */
[----:B------:R-:W-:Y:S02]  /*31d0*/  USHF.R.U32.HI UR10, URZ, 0x4, UR10 ;  /* 0x00000004ff0a7899 */ /* 0x000fe4000801160a */
[----:B------:R-:W-:Y:S02]  /*31e0*/  USHF.R.S32.HI UR4, URZ, 0x1f, UR7 ;  /* 0x0000001fff047899 */ /* 0x000fe40008011407 */
[----:B------:R-:W-:-:S02]  /*31f0*/  USHF.R.U32.HI UR11, URZ, 0x4, UR11 ;  /* 0x00000004ff0b7899 */ /* 0x000fc4000801160b */
[----:B------:R-:W-:Y:S02]  /*3200*/  ULEA.HI UR4, UR4, UR7, URZ, 0x7 ;  /* 0x0000000704047291 */ /* 0x000fe4000f8f38ff */
[----:B------:R-:W-:Y:S02]  /*3210*/  ULOP3.LUT UR10, UR10, 0x3fff, URZ, 0xc0, !UPT ;  /* 0x00003fff0a0a7892 */ /* 0x000fe4000f8ec0ff */
[----:B------:R-:W-:Y:S02]  /*3220*/  USHF.R.S32.HI UR4, URZ, 0x7, UR4 ;  /* 0x00000007ff047899 */ /* 0x000fe40008011404 */
[----:B------:R-:W-:Y:S02]  /*3230*/  ULOP3.LUT UR11, UR11, 0x3fff, URZ, 0xc0, !UPT ;  /* 0x00003fff0b0b7892 */ /* 0x000fe4000f8ec0ff */
[----:B------:R-:W-:Y:S01]  /*3240*/  UISETP.LT.AND UP0, UPT, UR4, 0x1, UPT ;  /* 0x000000010400788c */ /* 0x000fe2000bf01270 */
[----:B------:R-:W-:Y:S01]  /*3250*/  UMOV UR22, 0x0 ;  /* 0x0000000000167882 */ /* 0x000fe20000000000 */
[----:B------:R-:W-:-:S02]  /*3260*/  UMOV UR23, 0x8080010 ;  /* 0x0808001000177882 */ /* 0x000fc40000000000 */
[----:B------:R-:W-:Y:S02]  /*3270*/  USEL UR9, UR4, 0x1, !UP0 ;  /* 0x0000000104097887 */ /* 0x000fe4000c000000 */
[----:B------:R-:W-:Y:S02]  /*3280*/  ULOP3.LUT UR10, UR10, 0x10000, URZ, 0xfc, !UPT ;  /* 0x000100000a0a7892 */ /* 0x000fe4000f8efcff */
[----:B------:R-:W-:Y:S02]  /*3290*/  ULOP3.LUT UR11, UR11, 0x10000, URZ, 0xfc, !UPT ;  /* 0x000100000b0b7892 */ /* 0x000fe4000f8efcff */
[----:B------:R-:W-:Y:S02]  /*32a0*/  UIADD3 UR9, UPT, UPT, -UR9, URZ, URZ ;  /* 0x000000ff09097290 */ /* 0x000fe4000fffe1ff */
[----:B---3--:R-:W-:Y:S01]  /*32b0*/  UISETP.GE.AND UP3, UPT, UR6, 0x1, UPT ;  /* 0x000000010600788c */ /* 0x008fe2000bf66270 */
[----:B------:R-:W-:Y:S01]  /*32c0*/  UMOV UR20, 0x0 ;  /* 0x0000000000147882 */ /* 0x000fe20000000000 */
[----:B------:R-:W-:Y:S01]  /*32d0*/  UMOV UR21, 0x8080010 ;  /* 0x0808001000157882 */ /* 0x000fe20000000000 */
[----:B------:R-:W-:Y:S01]  /*32e0*/  UMOV UR18, 0x0 ;  /* 0x0000000000127882 */ /* 0x000fe20000000000 */
[----:B------:R-:W-:Y:S01]  /*32f0*/  UMOV UR19, 0x8080010 ;  /* 0x0808001000137882 */ /* 0x000fe20000000000 */
[----:B-1----:R-:W-:-:S15]  /*3300*/  R2UR UR16, R0 ;  /* 0x00000000001072ca */ /* 0x002fde00000e0000 */
.L_x_66:
[----:B------:R-:W-:Y:S02]  /*3310*/  LEA R0, R10, UR5, 0x3 ;  /* 0x000000050a007c11 */ /* 0x000fe4000f8e18ff */
[----:B------:R-:W-:Y:S02]  /*3320*/  SHF.L.U32 R5, R9, 0x1f, RZ ;  /* 0x0000001f09057819 */ /* 0x000fe400000006ff */
[----:B------:R-:W-:Y:S01]  /*3330*/  PLOP3.LUT P0, PT, PT, PT, UP3, 0x80, 0x8 ;  /* 0x000000000008781c */ /* 0x000fe20003f0f038 */
[----:B------:R-:W-:Y:S01]  /*3340*/  VIADD R3, R0, 0xd0 ;  /* 0x000000d000037836 */ /* 0x000fe20000000000 */
[----:B-1----:R-:W1:Y:S02]  /*3350*/  SYNCS.PHASECHK.TRANS64.TRYWAIT P1, [R0+URZ+0xc0], R5 ;  /* 0x0000c005000075a7 */ /* 0x002e6400080211ff */
[----:B-1-3--:R-:W-:Y:S09]  /*3360*/  @!P1 BRA `(.L_x_60) ;  /* 0x0000003400d89947 */ /* 0x00aff20003800000 */
.L_x_129:
[----:B------:R-:W-:Y:S01]  /*3370*/  LEA R4, R10, UR5, 0x4 ;  /* 0x000000050a047c11 */ /* 0x000fe2000f8e20ff */
[----:B------:R-:W-:Y:S01]  /*3380*/  @UP3 ULEA UR6, UR14, UR5, 0x3 ;  /* 0x000000050e063291 */ /* 0x000fe2000f8e18ff */
[----:B------:R-:W-:Y:S01]  /*3390*/  PLOP3.LUT P2, PT, PT, PT, PT, 0x80, 0x8 ;  /* 0x000000000008781c */ /* 0x000fe20003f4f070 */
[----:B------:R-:W-:Y:S01]  /*33a0*/  ULEA UR7, UR15, UR5, 0x3 ;  /* 0x000000050f077291 */ /* 0x000fe2000f8e18ff */
[----:B------:R-:W-:Y:S01]  /*33b0*/  PRMT R3, RZ, 0x654, R3 ;  /* 0x00000654ff037816 */ /* 0x000fe20000000003 */
[----:B------:R-:W-:Y:S01]  /*33c0*/  ULEA UR8, UR15, UR16, 0x5 ;  /* 0x000000100f087291 */ /* 0x000fe2000f8e28ff */
[----:B-1----:R-:W1:Y:S01]  /*33d0*/  LDS.128 R4, [R4+0x150] ;  /* 0x0001500004047984 */ /* 0x002e620000000c00 */
[----:B------:R-:W-:Y:S02]  /*33e0*/  @P0 SHF.L.U32 R2, R8, 0x1f, RZ ;  /* 0x0000001f08020819 */ /* 0x000fe400000006ff */
[----:B------:R-:W-:Y:S01]  /*33f0*/  SHF.L.U32 R0, R11, 0x1f, RZ ;  /* 0x0000001f0b007819 */ /* 0x000fe200000006ff */
[----:B------:R-:W-:Y:S01]  /*3400*/  @!PT LDS RZ, [RZ] ;  /* 0x00000000fffff984 */ /* 0x000fe20000000800 */
[----:B------:R-:W-:Y:S01]  /*3410*/  @!PT LDS RZ, [RZ] ;  /* 0x00000000fffff984 */ /* 0x000fe20000000800 */
[----:B------:R-:W-:Y:S01]  /*3420*/  @!PT LDS RZ, [RZ] ;  /* 0x00000000fffff984 */ /* 0x000fe20000000800 */
[----:B------:R-:W-:Y:S01]  /*3430*/  @!PT LDS RZ, [RZ] ;  /* 0x00000000fffff984 */ /* 0x000fe20000000800 */
[----:B------:R2:W-:Y:S06]  /*3440*/  MEMBAR.ALL.CTA ;  /* 0x0000000000007992 */ /* 0x0005ec0000008000 */
[----:B--2---:R-:W2:Y:S02]  /*3450*/  FENCE.VIEW.ASYNC.S ;  /* 0x00000000000073c6 */ /* 0x004ea40000000000 */
[----:B--2---:R2:W-:Y:S01]  /*3460*/  SYNCS.ARRIVE.TRANS64.RED.A1T0 RZ, [R3+URZ], RZ ;  /* 0x000000ff03ff79a7 */ /* 0x0045e200081004ff */
[----:B------:R2:W3:Y:S01]  /*3470*/  @P0 SYNCS.PHASECHK.TRANS64.TRYWAIT P2, [UR6], R2 ;  /* 0x00000002ff0005a7 */ /* 0x0004e20008041106 */
[----:B-1----:R-:W-:Y:S01]  /*3480*/  LOP3.LUT P1, RZ, R6, 0x1, RZ, 0xc0, !PT ;  /* 0x0000000106ff7812 */ /* 0x002fe2000782c0ff */
[----:B------:R-:W1:Y:S02]  /*3490*/  SYNCS.PHASECHK.TRANS64.TRYWAIT P0, [UR7+0x100], R0 ;  /* 0x00010000ff0075a7 */ /* 0x000e640008001107 */
[----:B-123--:R-:W-:Y:S10]  /*34a0*/  @!P0 BRA `(.L_x_61) ;  /* 0x00000034009c8947 */ /* 0x00eff40003800000 */
.L_x_131:
[----:B------:R-:W-:Y:S01]  /*34b0*/  IADD3 R10, PT, PT, R10, 0x1, RZ ;  /* 0x000000010a0a7810 */ /* 0x000fe20007ffe0ff */
[----:B------:R-:W-:Y:S06]  /*34c0*/  BRA.U !UP3, `(.L_x_62) ;  /* 0x000000010bc07547 */ /* 0x000fec000b800000 */
[----:B------:R-:W-:Y:S01]  /*34d0*/  UPLOP3.LUT UP4, UPT, UPT, UPT, UPT, 0x40, 0x4 ;  /* 0x000000000004789c */ /* 0x000fe20003f8e870 */
[----:B------:R-:W-:Y:S01]  /*34e0*/  UMOV UR13, UR9 ;  /* 0x00000009000d7c82 */ /* 0x000fe20008000000 */
[----:B------:R-:W-:Y:S01]  /*34f0*/  UMOV UR12, UR4 ;  /* 0x00000004000c7c82 */ /* 0x000fe20008000000 */
[----:B------:R-:W-:-:S08]  /*3500*/  UMOV UR17, UR14 ;  /* 0x0000000e00117c82 */ /* 0x000fd00008000000 */
.L_x_65:
[----:B------:R-:W-:Y:S02]  /*3510*/  UIADD3 UR13, UPT, UPT, UR13, 0x1, URZ ;  /* 0x000000010d0d7890 */ /* 0x000fe4000fffe0ff */
[----:B--2---:R-:W-:Y:S02]  /*3520*/  ULEA UR6, UR17, UR5, 0x3 ;  /* 0x0000000511067291 */ /* 0x004fe4000f8e18ff */
[----:B------:R-:W-:Y:S01]  /*3530*/  UISETP.NE.AND UP0, UPT, UR13, URZ, UPT ;  /* 0x000000ff0d00728c */ /* 0x000fe2000bf05270 */
[----:B---3--:R-:W-:Y:S10]  /*3540*/  @P2 BRA `(.L_x_63) ;  /* 0x00000000000c2947 */ /* 0x008ff40003800000 */
[----:B-1----:R-:W-:Y:S04]  /*3550*/  SHF.L.U32 R3, R8, 0x1f, RZ ;  /* 0x0000001f08037819 */ /* 0x002fe800000006ff */
[----:B------:R-:W1:Y:S02]  /*3560*/  SYNCS.PHASECHK.TRANS64.TRYWAIT P0, [UR6], R3 ;  /* 0x00000003ff0075a7 */ /* 0x000e640008001106 */
[----:B-1----:R-:W-:Y:S05]  /*3570*/  @!P0 BRA `(.L_x_64) ;  /* 0x0000003400808947 */ /* 0x002fea0003800000 */
.L_x_63:
[----:B------:R-:W-:Y:S01]  /*3580*/  UISETP.NE.AND UP1, UPT, UR12, 0x1, UPT ;  /* 0x000000010c00788c */ /* 0x000fe2000bf25270 */
[----:B------:R-:W-:Y:S01]  /*3590*/  PLOP3.LUT P2, PT, PT, PT, PT, 0x80, 0x8 ;  /* 0x000000000008781c */ /* 0x000fe20003f4f070 */
[----:B------:R-:W-:Y:S02]  /*35a0*/  UIADD3 UR14, UPT, UPT, UR17, 0x1, URZ ;  /* 0x00000001110e7890 */ /* 0x000fe4000fffe0ff */
[----:B------:R-:W-:Y:S02]  /*35b0*/  ULEA UR28, UR17, UR11, 0x8 ;  /* 0x0000000b111c7291 */ /* 0x000fe4000f8e40ff */
[----:B------:R-:W-:Y:S01]  /*35c0*/  UISETP.NE.AND UP2, UPT, UR14, 0xa, UPT ;  /* 0x0000000a0e00788c */ /* 0x000fe2000bf45270 */
[----:B------:R-:W-:Y:S01]  /*35d0*/  PLOP3.LUT P0, PT, PT, PT, UP1, 0x80, 0x8 ;  /* 0x000000000008781c */ /* 0x000fe20003f0f018 */
[----:B------:R-:W-:Y:S02]  /*35e0*/  UIADD3 UR40, UPT, UPT, UR28, 0x2, URZ ;  /* 0x000000021c287890 */ /* 0x000fe4000fffe0ff */
[----:B------:R-:W-:Y:S02]  /*35f0*/  USEL UR27, URZ, 0x1, UP2 ;  /* 0x00000001ff1b7887 */ /* 0x000fe40009000000 */
[----:B------:R-:W-:Y:S02]  /*3600*/  USEL UR14, UR14, URZ, UP2 ;  /* 0x000000ff0e0e7287 */ /* 0x000fe40009000000 */
[----:B------:R-:W-:Y:S02]  /*3610*/  UIADD3 UR36, UPT, UPT, UR28, 0x4, URZ ;  /* 0x000000041c247890 */ /* 0x000fe4000fffe0ff */
[----:B------:R-:W-:Y:S01]  /*3620*/  @UP1 ULEA UR26, UR14, UR5, 0x3 ;  /* 0x000000050e1a1291 */ /* 0x000fe2000f8e18ff */
[----:B------:R-:W-:Y:S01]  /*3630*/  LOP3.LUT R8, R8, UR27, RZ, 0x3c, !PT ;  /* 0x0000001b08087c12 */ /* 0x000fe2000f8e3cff */
[----:B------:R-:W-:Y:S02]  /*3640*/  UIADD3 UR32, UPT, UPT, UR28, 0x6, URZ ;  /* 0x000000061c207890 */ /* 0x000fe4000fffe0ff */
[----:B------:R-:W-:Y:S01]  /*3650*/  UIADD3 UR6, UPT, UPT, UR6, 0x50, URZ ;  /* 0x0000005006067890 */ /* 0x000fe2000fffe0ff */
[----:B-1----:R-:W-:Y:S01]  /*3660*/  @P0 SHF.L.U32 R0, R8, 0x1f, RZ ;  /* 0x0000001f08000819 */ /* 0x002fe200000006ff */
[----:B------:R-:W-:Y:S01]  /*3670*/  UIADD3 UR12, UPT, UPT, UR12, -0x1, URZ ;  /* 0xffffffff0c0c7890 */ /* 0x000fe2000fffe0ff */
[----:B------:R-:W-:Y:S02]  /*3680*/  UMOV UR29, 0x40004040 ;  /* 0x40004040001d7882 */ /* 0x000fe40000000000 */
[----:B------:R2:W3:Y:S01]  /*3690*/  @P0 SYNCS.PHASECHK.TRANS64.TRYWAIT P2, [UR26], R0 ;  /* 0x00000000ff0005a7 */ /* 0x0004e2000804111a */
[----:B------:R-:W-:Y:S01]  /*36a0*/  ULEA UR26, UR17, UR10, 0xa ;  /* 0x0000000a111a7291 */ /* 0x000fe2000f8e50ff */
[----:B------:R-:W-:Y:S01]  /*36b0*/  UMOV UR27, 0x40004040 ;  /* 0x40004040001b7882 */ /* 0x000fe20000000000 */
[----:B------:R-:W-:Y:S02]  /*36c0*/  UMOV UR41, 0x40004040 ;  /* 0x4000404000297882 */ /* 0x000fe40000000000 */
[----:B------:R-:W-:Y:S02]  /*36d0*/  UIADD3 UR38, UPT, UPT, UR26, 0x2, URZ ;  /* 0x000000021a267890 */ /* 0x000fe4000fffe0ff */
[----:B------:R-:W-:Y:S02]  /*36e0*/  UIADD3 UR34, UPT, UPT, UR26, 0x4, URZ ;  /* 0x000000041a227890 */ /* 0x000fe4000fffe0ff */
[----:B------:R-:W-:Y:S01]  /*36f0*/  UIADD3 UR30, UPT, UPT, UR26, 0x6, URZ ;  /* 0x000000061a1e7890 */ /* 0x000fe2000fffe0ff */
[----:B------:R2:W-:Y:S01]  /*3700*/  UTCQMMA gdesc[UR26], gdesc[UR28], tmem[UR8], tmem[UR24], idesc[UR25], UP4 ;  /* 0x00ff181c1a0075ea */ /* 0x0005e2000a000308 */
[----:B------:R-:W-:Y:S01]  /*3710*/  UPLOP3.LUT UP4, UPT, UPT, UPT, UPT, 0x80, 0x8 ;  /* 0x000000000008789c */ /* 0x000fe20003f8f070 */
[----:B------:R-:W-:Y:S01]  /*3720*/  UMOV UR39, 0x40004040 ;  /* 0x4000404000277882 */ /* 0x000fe20000000000 */
[----:B------:R-:W-:Y:S01]  /*3730*/  UMOV UR37, 0x40004040 ;  /* 0x4000404000257882 */ /* 0x000fe20000000000 */
[----:B------:R2:W-:Y:S01]  /*3740*/  UTCQMMA gdesc[UR38], gdesc[UR40], tmem[UR8], tmem[UR22], idesc[UR23], UPT ;  /* 0x00ff1628260075ea */ /* 0x0005e2000b800308 */
[----:B------:R-:W-:Y:S01]  /*3750*/  UMOV UR35, 0x40004040 ;  /* 0x4000404000237882 */ /* 0x000fe20000000000 */
[----:B------:R-:W-:Y:S01]  /*3760*/  UMOV UR33, 0x40004040 ;  /* 0x4000404000217882 */ /* 0x000fe20000000000 */
[----:B------:R-:W-:Y:S01]  /*3770*/  UMOV UR31, 0x40004040 ;  /* 0x40004040001f7882 */ /* 0x000fe20000000000 */
[----:B------:R2:W-:Y:S01]  /*3780*/  UTCQMMA gdesc[UR34], gdesc[UR36], tmem[UR8], tmem[UR20], idesc[UR21], UPT ;  /* 0x00ff1424220075ea */ /* 0x0005e2000b800308 */
[----:B------:R2:W-:Y:S01]  /*3790*/  UTCQMMA gdesc[UR30], gdesc[UR32], tmem[UR8], tmem[UR18], idesc[UR19], UPT ;  /* 0x00ff12201e0075ea */ /* 0x0005e2000b800308 */
[----:B------:R2:W-:Y:S01]  /*37a0*/  UTCBAR [UR6], URZ ;  /* 0x000000ff060073e9 */ /* 0x0005e200080000ff */
[----:B------:R-:W-:Y:S01]  /*37b0*/  UMOV UR17, UR14 ;  /* 0x0000000e00117c82 */ /* 0x000fe20008000000 */
[----:B------:R-:W-:Y:S05]  /*37c0*/  BRA.U UP0, `(.L_x_65) ;  /* 0xfffffffd00507547 */ /* 0x000fea000b83ffff */
.L_x_62:
[----:B------:R-:W-:Y:S01]  /*37d0*/  UIADD3 UR15, UPT, UPT, UR15, 0x1, URZ ;  /* 0x000000010f0f7890 */ /* 0x000fe2000fffe0ff */
[C---:B------:R-:W-:Y:S01]  /*37e0*/  ISETP.NE.AND P0, PT, R10.reuse, 0x2, PT ;  /* 0x000000020a00780c */ /* 0x040fe20003f05270 */
[----:B------:R-:W-:Y:S02]  /*37f0*/  UIADD3 UR7, UPT, UPT, UR7, 0xe0, URZ ;  /* 0x000000e007077890 */ /* 0x000fe4000fffe0ff */
[----:B------:R-:W-:Y:S01]  /*3800*/  UISETP.NE.AND UP0, UPT, UR15, 0x4, UPT ;  /* 0x000000040f00788c */ /* 0x000fe2000bf05270 */
[----:B-12---:R-:W-:Y:S02]  /*3810*/  SEL R0, RZ, 0x1, P0 ;  /* 0x00000001ff007807 */ /* 0x006fe40000000000 */
[----:B------:R-:W-:Y:S01]  /*3820*/  SEL R10, R10, RZ, P0 ;  /* 0x000000ff0a0a7207 */ /* 0x000fe20000000000 */
[----:B------:R-:W-:Y:S01]  /*3830*/  USEL UR6, URZ, 0x1, UP0 ;  /* 0x00000001ff067887 */ /* 0x000fe20008000000 */
[----:B------:R-:W-:Y:S01]  /*3840*/  LOP3.LUT R9, R9, R0, RZ, 0x3c, !PT ;  /* 0x0000000009097212 */ /* 0x000fe200078e3cff */
[----:B------:R-:W-:Y:S01]  /*3850*/  USEL UR15, UR15, URZ, UP0 ;  /* 0x000000ff0f0f7287 */ /* 0x000fe20008000000 */
[----:B------:R1:W-:Y:S03]  /*3860*/  UTCBAR [UR7], URZ ;  /* 0x000000ff070073e9 */ /* 0x0003e600080000ff */
[----:B------:R-:W-:Y:S01]  /*3870*/  LOP3.LUT R11, R11, UR6, RZ, 0x3c, !PT ;  /* 0x000000060b0b7c12 */ /* 0x000fe2000f8e3cff */
[----:B------:R-:W-:Y:S07]  /*3880*/  @P1 BRA `(.L_x_66) ;  /* 0xfffffff800a01947 */ /* 0x000fee000383ffff */
[----:B------:R-:W2:Y:S01]  /*3890*/  S2UR UR4, SR_CgaCtaId ;  /* 0x00000000000479c3 */ /* 0x000ea20000008800 */
[----:B------:R-:W-:Y:S01]  /*38a0*/  ELECT P0, URZ, PT ;  /* 0x0000000000ff782f */ /* 0x000fe20003800000 */
[----:B------:R-:W-:Y:S01]  /*38b0*/  IMAD.MOV.U32 R0, RZ, RZ, 0x1 ;  /* 0x00000001ff007424 */ /* 0x000fe200078e00ff */
[----:B------:R-:W-:Y:S01]  /*38c0*/  UIADD3 UR5, UPT, UPT, UR5, 0x100, URZ ;  /* 0x0000010005057890 */ /* 0x000fe2000fffe0ff */
[----:B------:R-:W-:Y:S01]  /*38d0*/  SHF.L.U32 R3, R11, 0x1f, RZ ;  /* 0x0000001f0b037819 */ /* 0x000fe200000006ff */
[----:B------:R-:W-:-:S03]  /*38e0*/  UMOV UR6, 0x40 ;  /* 0x0000004000067882 */ /* 0x000fc60000000000 */
[----:B------:R-:W-:Y:S01]  /*38f0*/  UVIRTCOUNT.DEALLOC.SMPOOL 0x80 ;  /* 0x000000800000784c */ /* 0x000fe20000000000 */
[----:B--2---:R-:W-:Y:S02]  /*3900*/  ULEA UR4, UR4, UR6, 0x18 ;  /* 0x0000000604047291 */ /* 0x004fe4000f8ec0ff */
[----:B------:R-:W-:-:S07]  /*3910*/  ULEA UR6, UR15, UR5, 0x3 ;  /* 0x000000050f067291 */ /* 0x000fce000f8e18ff */
[----:B------:R2:W-:Y:S02]  /*3920*/  @P0 STS.U8 [UR4+0x1c], R0 ;  /* 0x00001c00ff000988 */ /* 0x0005e40008000004 */
[----:B------:R-:W4:Y:S02]  /*3930*/  SYNCS.PHASECHK.TRANS64.TRYWAIT P0, [UR6], R3 ;  /* 0x00000003ff0075a7 */ /* 0x000f240008001106 */
[----:B--2-4-:R-:W-:Y:S05]  /*3940*/  @!P0 BRA `(.L_x_67) ;  /* 0x0000003000a48947 */ /* 0x014fea0003800000 */
.L_x_134:
[----:B-1----:R-:W-:-:S04]  /*3950*/  UIADD3 UR7, UPT, UPT, UR15, 0x1, URZ ;  /* 0x000000010f077890 */ /* 0x002fc8000fffe0ff */
[----:B------:R-:W-:-:S04]  /*3960*/  UISETP.NE.AND UP0, UPT, UR7, 0x4, UPT ;  /* 0x000000040700788c */ /* 0x000fc8000bf05270 */
[----:B------:R-:W-:Y:S02]  /*3970*/  USEL UR8, URZ, 0x1, UP0 ;  /* 0x00000001ff087887 */ /* 0x000fe40008000000 */
[----:B------:R-:W-:-:S04]  /*3980*/  USEL UR7, UR7, URZ, UP0 ;  /* 0x000000ff07077287 */ /* 0x000fc80008000000 */
[----:B------:R-:W-:Y:S01]  /*3990*/  ULEA UR6, UR7, UR5, 0x3 ;  /* 0x0000000507067291 */ /* 0x000fe2000f8e18ff */
[----:B------:R-:W-:-:S04]  /*39a0*/  LOP3.LUT R2, R11, UR8, RZ, 0x3c, !PT ;  /* 0x000000080b027c12 */ /* 0x000fc8000f8e3cff */
[----:B--2---:R-:W-:-:S04]  /*39b0*/  SHF.L.U32 R3, R2, 0x1f, RZ ;  /* 0x0000001f02037819 */ /* 0x004fc800000006ff */
[----:B------:R-:W1:Y:S02]  /*39c0*/  SYNCS.PHASECHK.TRANS64.TRYWAIT P0, [UR6], R3 ;  /* 0x00000003ff0075a7 */ /* 0x000e640008001106 */
[----:B-1----:R-:W-:Y:S05]  /*39d0*/  @!P0 BRA `(.L_x_68) ;  /* 0x0000003000988947 */ /* 0x002fea0003800000 */
.L_x_136:
        /* <DEDUP_REMOVED lines=9> */
.L_x_138:
[----:B------:R-:W-:-:S04]  /*3a70*/  UIADD3 UR7, UPT, UPT, UR7, 0x1, URZ ;  /* 0x0000000107077890 */ /* 0x000fc8000fffe0ff */
[----:B------:R-:W-:-:S04]  /*3a80*/  UISETP.NE.AND UP0, UPT, UR7, 0x4, UPT ;  /* 0x000000040700788c */ /* 0x000fc8000bf05270 */
[----:B------:R-:W-:Y:S02]  /*3a90*/  USEL UR6, URZ, 0x1, UP0 ;  /* 0x00000001ff067887 */ /* 0x000fe40008000000 */
[----:B------:R-:W-:-:S04]  /*3aa0*/  USEL UR7, UR7, URZ, UP0 ;  /* 0x000000ff07077287 */ /* 0x000fc80008000000 */
[----:B------:R-:W-:Y:S01]  /*3ab0*/  ULEA UR7, UR7, UR5, 0x3 ;  /* 0x0000000507077291 */ /* 0x000fe2000f8e18ff */
[----:B-1----:R-:W-:-:S04]  /*3ac0*/  LOP3.LUT R3, R2, UR6, RZ, 0x3c, !PT ;  /* 0x0000000602037c12 */ /* 0x002fc8000f8e3cff */
[----:B------:R-:W-:-:S04]  /*3ad0*/  SHF.L.U32 R3, R3, 0x1f, RZ ;  /* 0x0000001f03037819 */ /* 0x000fc800000006ff */
[----:B------:R-:W1:Y:S02]  /*3ae0*/  SYNCS.PHASECHK.TRANS64.TRYWAIT P0, [UR7], R3 ;  /* 0x00000003ff0075a7 */ /* 0x000e640008001107 */
[----:B-1----:R-:W-:Y:S05]  /*3af0*/  @!P0 BRA `(.L_x_70) ;  /* 0x0000003000808947 */ /* 0x002fea0003800000 */
.L_x_140:
[----:B------:R-:W-:Y:S01]  /*3b00*/  NOP ;  /* 0x0000000000007918 */ /* 0x000fe20000000000 */
[----:B-1----:R-:W1:Y:S01]  /*3b10*/  LDS R0, [UR4+0x14] ;  /* 0x00001404ff007984 */ /* 0x002e620008000800 */
[----:B------:R-:W-:Y:S01]  /*3b20*/  ULOP3.LUT UR6, UR16, 0xffff, URZ, 0xc0, !UPT ;  /* 0x0000ffff10067892 */ /* 0x000fe2000f8ec0ff */
[----:B------:R-:W-:Y:S01]  /*3b30*/  UMOV UR8, 0xffff ;  /* 0x0000ffff00087882 */ /* 0x000fe20000000000 */
[----:B------:R-:W-:Y:S02]  /*3b40*/  UMOV UR5, 0x1 ;  /* 0x0000000100057882 */ /* 0x000fe40000000000 */
[----:B------:R-:W-:-:S04]  /*3b50*/  USHF.R.U32.HI UR6, URZ, 0x5, UR6 ;  /* 0x00000005ff067899 */ /* 0x000fc80008011606 */
[----:B------:R-:W-:Y:S02]  /*3b60*/  USHF.L.U32 UR8, UR8, UR6, URZ ;  /* 0x0000000608087299 */ /* 0x000fe400080006ff */
[----:B------:R-:W-:-:S04]  /*3b70*/  USHF.L.U32 UR5, UR5, UR6, URZ ;  /* 0x0000000605057299 */ /* 0x000fc800080006ff */
[----:B-1----:R-:W-:-:S04]  /*3b80*/  LOP3.LUT R0, R0, UR8, RZ, 0xc0, !PT ;  /* 0x0000000800007c12 */ /* 0x002fc8000f8ec0ff */
[----:B------:R-:W-:-:S13]  /*3b90*/  ISETP.NE.AND P0, PT, R0, UR8, PT ;  /* 0x0000000800007c0c */ /* 0x000fda000bf05270 */
[----:B------:R-:W-:Y:S05]  /*3ba0*/  @P0 BRA `(.L_x_71) ;  /* 0x0000000000580947 */ /* 0x000fea0003800000 */
[----:B------:R-:W1:Y:S02]  /*3bb0*/  LDS R0, [UR4+0x18] ;  /* 0x00001804ff007984 */ /* 0x000e640008000800 */
[----:B-1----:R-:W-:-:S04]  /*3bc0*/  LOP3.LUT R0, R0, UR5, RZ, 0xc0, !PT ;  /* 0x0000000500007c12 */ /* 0x002fc8000f8ec0ff */
[----:B------:R-:W-:-:S13]  /*3bd0*/  ISETP.NE.AND P0, PT, R0, UR5, PT ;  /* 0x0000000500007c0c */ /* 0x000fda000bf05270 */
[----:B------:R-:W-:Y:S05]  /*3be0*/  @P0 BRA `(.L_x_72) ;  /* 0x00000000003c0947 */ /* 0x000fea0003800000 */
[----:B------:R-:W1:Y:S01]  /*3bf0*/  S2R R2, SR_LANEID ;  /* 0x0000000000027919 */ /* 0x000e620000000000 */
[----:B------:R-:W-:Y:S01]  /*3c00*/  ULOP3.LUT UR8, URZ, UR8, URZ, 0x33, !UPT ;  /* 0x00000008ff087292 */ /* 0x000fe2000f8e33ff */
[----:B------:R-:W-:Y:S01]  /*3c10*/  LOP3.LUT R4, RZ, UR5, RZ, 0x33, !PT ;  /* 0x00000005ff047c12 */ /* 0x000fe2000f8e33ff */
[----:B------:R-:W-:Y:S02]  /*3c20*/  VOTEU.ANY UR7, UPT, PT ;  /* 0x0000000000077886 */ /* 0x000fe400038e0100 */
[----:B------:R-:W-:Y:S01]  /*3c30*/  UFLO.U32 UR7, UR7 ;  /* 0x00000007000772bd */ /* 0x000fe200080e0000 */
[----:B------:R-:W2:Y:S01]  /*3c40*/  REDUX UR5, R4 ;  /* 0x00000000040573c4 */ /* 0x000ea20000000000 */
[----:B------:R-:W-:-:S06]  /*3c50*/  IMAD.U32 R0, RZ, RZ, UR8 ;  /* 0x00000008ff007e24 */ /* 0x000fcc000f8e00ff */
[----:B------:R4:W-:Y:S01]  /*3c60*/  UTCATOMSWS.AND URZ, UR8 ;  /* 0x0000000800ff79e3 */ /* 0x0009e20008000000 */
[----:B------:R-:W3:Y:S01]  /*3c70*/  REDUX UR6, R0 ;  /* 0x00000000000673c4 */ /* 0x000ee20000000000 */
[----:B-1----:R-:W-:Y:S01]  /*3c80*/  ISETP.EQ.U32.AND P0, PT, R2, UR7, PT ;  /* 0x0000000702007c0c */ /* 0x002fe2000bf02070 */
[----:B--2---:R-:W-:Y:S01]  /*3c90*/  IMAD.U32 R2, RZ, RZ, UR5 ;  /* 0x00000005ff027e24 */ /* 0x004fe2000f8e00ff */
[----:B---3--:R-:W-:-:S11]  /*3ca0*/  MOV R3, UR6 ;  /* 0x0000000600037c02 */ /* 0x008fd60008000f00 */
[----:B------:R4:W-:Y:S04]  /*3cb0*/  @P0 ATOMS.AND RZ, [UR4+0x14], R3 ;  /* 0x00001403ffff098c */ /* 0x0009e8000a800004 */
[----:B------:R4:W-:Y:S01]  /*3cc0*/  @P0 ATOMS.AND RZ, [UR4+0x18], R2 ;  /* 0x00001802ffff098c */ /* 0x0009e2000a800004 */
[----:B------:R-:W-:Y:S05]  /*3cd0*/  BRA `(.L_x_73) ;  /* 0x0000000000147947 */ /* 0x000fea0003800000 */
.L_x_72:
[----:B------:R-:W-:Y:S02]  /*3ce0*/  MOV R2, 0x3d00 ;  /* 0x00003d0000027802 */ /* 0x000fe40000000f00 */
[----:B---3-5:R-:W-:Y:S05]  /*3cf0*/  CALL.REL.NOINC `($__internal_0_$__cuda_sm10x_tcgen05_guardrail_trap_col_being_dealloced_not_returned_by_alloc) ;  /* 0x00000030009c7944 */ /* 0x028fea0003c00000 */
[----:B------:R-:W-:Y:S05]  /*3d00*/  BRA `(.L_x_73) ;  /* 0x0000000000087947 */ /* 0x000fea0003800000 */
.L_x_71:
[----:B------:R-:W-:Y:S02]  /*3d10*/  MOV R2, 0x3d30 ;  /* 0x00003d3000027802 */ /* 0x000fe40000000f00 */
[----:B---3-5:R-:W-:Y:S05]  /*3d20*/  CALL.REL.NOINC `($__internal_2_$__cuda_sm10x_tcgen05_guardrail_trap_unallocated_columns_being_dealloced) ;  /* 0x0000003000a87944 */ /* 0x028fea0003c00000 */
.L_x_73:
[----:B------:R-:W-:Y:S01]  /*3d30*/  NOP ;  /* 0x0000000000007918 */ /* 0x000fe20000000000 */
[----:B----4-:R-:W-:Y:S05]  /*3d40*/  EXIT ;  /* 0x000000000000794d */ /* 0x010fea0003800000 */
.L_x_55:
[----:B------:R-:W-:-:S09]  /*3d50*/  UISETP.NE.OR UP2, UPT, UR8, 0x3, !UP2 ;  /* 0x000000030800788c */ /* 0x000fd2000d745670 */
[----:B------:R-:W-:Y:S05]  /*3d60*/  BRA.U UP2, `(.L_x_74) ;  /* 0x0000000902c87547 */ /* 0x000fea000b800000 */
[----:B------:R-:W1:Y:S01]  /*3d70*/  LDCU.64 UR6, c[0x0][0x888] ;  /* 0x00011100ff0677ac */ /* 0x000e620008000a00 */
[----:B------:R-:W2:Y:S01]  /*3d80*/  LDC R0, c[0x0][0xb30] ;  /* 0x0002cc00ff007b82 */ /* 0x000ea20000000800 */
[----:B------:R-:W-:Y:S01]  /*3d90*/  IMAD.MOV.U32 R30, RZ, RZ, 0x1 ;  /* 0x00000001ff1e7424 */ /* 0x000fe200078e00ff */
[----:B------:R-:W-:Y:S01]  /*3da0*/  CS2R R28, SRZ ;  /* 0x00000000001c7805 */ /* 0x000fe2000001ff00 */
[----:B------:R-:W4:Y:S01]  /*3db0*/  LDCU.64 UR4, c[0x0][0x890] ;  /* 0x00011200ff0477ac */ /* 0x000f220008000a00 */
[----:B------:R-:W-:Y:S01]  /*3dc0*/  IMAD.MOV.U32 R25, RZ, RZ, 0x1000 ;  /* 0x00001000ff197424 */ /* 0x000fe200078e00ff */
[----:B------:R-:W-:-:S03]  /*3dd0*/  UMOV UR8, 0x400 ;  /* 0x0000040000087882 */ /* 0x000fc60000000000 */
[----:B------:R-:W3:Y:S01]  /*3de0*/  LDC R19, c[0x0][0x370] ;  /* 0x0000dc00ff137b82 */ /* 0x000ee20000000800 */
[----:B------:R-:W-:-:S07]  /*3df0*/  UPLOP3.LUT UP1, UPT, UPT, UPT, UPT, 0x40, 0x4 ;  /* 0x000000000004789c */ /* 0x000fce0003f2e870 */
[----:B------:R-:W3:Y:S01]  /*3e00*/  LDC R2, c[0x0][0xb0c] ;  /* 0x0002c300ff027b82 */ /* 0x000ee20000000800 */
[----:B-1----:R-:W-:Y:S02]  /*3e10*/  UISETP.NE.U32.AND UP2, UPT, UR6, URZ, UPT ;  /* 0x000000ff0600728c */ /* 0x002fe4000bf45070 */
[----:B------:R-:W-:Y:S02]  /*3e20*/  ULEA UR6, UR37, UR8, 0x18 ;  /* 0x0000000825067291 */ /* 0x000fe4000f8ec0ff */
[----:B------:R-:W-:Y:S02]  /*3e30*/  UISETP.NE.AND.EX UP2, UPT, UR7, URZ, UPT, UP2 ;  /* 0x000000ff0700728c */ /* 0x000fe4000bf45320 */
[----:B------:R-:W-:Y:S01]  /*3e40*/  UIADD3 UR7, UPT, UPT, UR6, 0xa0, URZ ;  /* 0x000000a006077890 */ /* 0x000fe2000fffe0ff */
[----:B------:R-:W1:Y:S01]  /*3e50*/  LDC R18, c[0x0][0xb20] ;  /* 0x0002c800ff127b82 */ /* 0x000e620000000800 */
[----:B----4-:R-:W-:Y:S01]  /*3e60*/  UISETP.NE.U32.AND UP3, UPT, UR4, URZ, UPT ;  /* 0x000000ff0400728c */ /* 0x010fe2000bf65070 */
[----:B--2---:R-:W-:Y:S01]  /*3e70*/  ISETP.NE.AND P1, PT, R0, 0x1, PT ;  /* 0x000000010000780c */ /* 0x004fe20003f25270 */
[----:B------:R-:W-:-:S02]  /*3e80*/  UPRMT UR37, UR37, 0x654, UR7 ;  /* 0x0000065425257896 */ /* 0x000fc40008000007 */
[----:B------:R-:W-:-:S03]  /*3e90*/  UISETP.NE.AND.EX UP3, UPT, UR5, URZ, UPT, UP3 ;  /* 0x000000ff0500728c */ /* 0x000fc6000bf65330 */
[----:B------:R-:W2:Y:S08]  /*3ea0*/  LDC.64 R32, c[0x0][0x348] ;  /* 0x0000d200ff207b82 */ /* 0x000eb00000000a00 */
[----:B------:R-:W4:Y:S08]  /*3eb0*/  LDC.64 R16, c[0x0][0xb10] ;  /* 0x0002c400ff107b82 */ /* 0x000f300000000a00 */
[----:B------:R-:W1:Y:S08]  /*3ec0*/  LDC.64 R6, c[0x0][0xb18] ;  /* 0x0002c600ff067b82 */ /* 0x000e700000000a00 */
[----:B------:R-:W1:Y:S08]  /*3ed0*/  LDC.64 R4, c[0x0][0xb28] ;  /* 0x0002ca00ff047b82 */ /* 0x000e700000000a00 */
[----:B---3--:R-:W1:Y:S02]  /*3ee0*/  LDC R24, c[0x0][0x374] ;  /* 0x0000dd00ff187b82 */ /* 0x008e640000000800 */
.L_x_82:
[C---:B------:R-:W-:Y:S02]  /*3ef0*/  LEA R0, R29.reuse, UR6, 0x3 ;  /* 0x000000061d007c11 */ /* 0x040fe4000f8e18ff */
[----:B------:R-:W-:Y:S02]  /*3f00*/  SHF.L.U32 R3, R28, 0x1f, RZ ;  /* 0x0000001f1c037819 */ /* 0x000fe400000006ff */
[----:B------:R-:W-:Y:S02]  /*3f10*/  LEA R20, R29, UR6, 0x4 ;  /* 0x000000061d147c11 */ /* 0x000fe4000f8e20ff */
[----:B---3--:R-:W3:Y:S02]  /*3f20*/  SYNCS.PHASECHK.TRANS64.TRYWAIT P0, [R0+URZ+0xc0], R3 ;  /* 0x0000c003000075a7 */ /* 0x008ee400080011ff */
[----:B---3--:R-:W-:Y:S05]  /*3f30*/  @!P0 BRA `(.L_x_75) ;  /* 0x0000002c00888947 */ /* 0x008fea0003800000 */
.L_x_141:
[----:B------:R-:W-:Y:S01]  /*3f40*/  ISETP.GE.AND P0, PT, R40, 0x1, PT ;  /* 0x000000012800780c */ /* 0x000fe20003f06270 */
[----:B------:R-:W1:Y:S01]  /*3f50*/  LDS.128 R20, [R20+0x150] ;  /* 0x0001500014147984 */ /* 0x000e620000000c00 */
[----:B------:R-:W-:Y:S01]  /*3f60*/  ISETP.NE.U32.AND P4, PT, RZ, UR4, PT ;  /* 0x00000004ff007c0c */ /* 0x000fe2000bf85070 */
[----:B---3--:R-:W-:Y:S01]  /*3f70*/  VIADD R0, R0, 0xd0 ;  /* 0x000000d000007836 */ /* 0x008fe20000000000 */
[----:B------:R-:W-:Y:S02]  /*3f80*/  SHF.L.U32 R26, R30, 0x1f, RZ ;  /* 0x0000001f1e1a7819 */ /* 0x000fe400000006ff */
[----:B------:R-:W-:Y:S02]  /*3f90*/  ISETP.NE.AND.EX P4, PT, RZ, UR5, PT, P4 ;  /* 0x00000005ff007c0c */ /* 0x000fe4000bf85340 */
[----:B------:R-:W-:Y:S01]  /*3fa0*/  PRMT R0, RZ, 0x654, R0 ;  /* 0x00000654ff007816 */ /* 0x000fe20000000000 */
[----:B------:R-:W-:Y:S01]  /*3fb0*/  @!PT LDS RZ, [RZ] ;  /* 0x00000000fffff984 */ /* 0x000fe20000000800 */
[----:B------:R-:W-:Y:S01]  /*3fc0*/  @!PT LDS RZ, [RZ] ;  /* 0x00000000fffff984 */ /* 0x000fe20000000800 */
[----:B------:R-:W-:Y:S01]  /*3fd0*/  @!PT LDS RZ, [RZ] ;  /* 0x00000000fffff984 */ /* 0x000fe20000000800 */
[----:B------:R-:W-:Y:S01]  /*3fe0*/  @!PT LDS RZ, [RZ] ;  /* 0x00000000fffff984 */ /* 0x000fe20000000800 */
[----:B------:R3:W-:Y:S06]  /*3ff0*/  MEMBAR.ALL.CTA ;  /* 0x0000000000007992 */ /* 0x0007ec0000008000 */
[----:B---3--:R-:W3:Y:S02]  /*4000*/  FENCE.VIEW.ASYNC.S ;  /* 0x00000000000073c6 */ /* 0x008ee40000000000 */
[----:B---3--:R3:W-:Y:S01]  /*4010*/  SYNCS.ARRIVE.TRANS64.RED.A1T0 RZ, [R0+URZ], RZ ;  /* 0x000000ff00ff79a7 */ /* 0x0087e200081004ff */
[----:B-1----:R-:W-:Y:S11]  /*4020*/  LOP3.LUT P3, RZ, R22, 0x1, RZ, 0xc0, !PT ;  /* 0x0000000116ff7812 */ /* 0x002ff6000786c0ff */
[----:B------:R-:W-:Y:S02]  /*4030*/  @!UPT UIADD3 URZ, UPT, UPT, URZ, URZ, URZ ;  /* 0x000000fffffff290 */ /* 0x000fe4000fffe0ff */
[----:B------:R-:W-:Y:S02]  /*4040*/  @P3 MOV R13, R20 ;  /* 0x00000014000d3202 */ /* 0x000fe40000000f00 */
[----:B------:R-:W-:Y:S01]  /*4050*/  @P3 LOP3.LUT R8, R21, 0xffff, RZ, 0xc0, !PT ;  /* 0x0000ffff15083812 */ /* 0x000fe200078ec0ff */
[----:B---3--:R-:W-:Y:S06]  /*4060*/  @!P0 BRA `(.L_x_76) ;  /* 0x0000000000a48947 */ /* 0x008fec0003800000 */
[----:B------:R-:W-:Y:S01]  /*4070*/  IMAD.HI.U32 R31, R24, R7, RZ ;  /* 0x00000007181f7227 */ /* 0x000fe200078e00ff */
[----:B------:R-:W-:Y:S02]  /*4080*/  ISETP.NE.AND P0, PT, R6, 0x1, PT ;  /* 0x000000010600780c */ /* 0x000fe40003f05270 */
[----:B------:R-:W-:Y:S01]  /*4090*/  ISETP.NE.AND P2, PT, R40, 0x1, PT ;  /* 0x000000012800780c */ /* 0x000fe20003f45270 */
[----:B----4-:R-:W-:Y:S01]  /*40a0*/  IMAD.HI.U32 R34, R19, R16, RZ ;  /* 0x0000001013227227 */ /* 0x010fe200078e00ff */
[----:B------:R-:W-:Y:S02]  /*40b0*/  SHF.R.U32.HI R31, RZ, R18, R31 ;  /* 0x00000012ff1f7219 */ /* 0x000fe4000001161f */
[----:B------:R-:W-:Y:S01]  /*40c0*/  ISETP.NE.AND P5, PT, R2, 0x1, PT ;  /* 0x000000010200780c */ /* 0x000fe20003fa5270 */
[----:B------:R-:W-:Y:S01]  /*40d0*/  IMAD.HI.U32 R36, R13, R16, RZ ;  /* 0x000000100d247227 */ /* 0x000fe200078e00ff */
[----:B------:R-:W-:Y:S02]  /*40e0*/  SHF.R.U32.HI R34, RZ, R17, R34 ;  /* 0x00000011ff227219 */ /* 0x000fe40000011622 */
[----:B------:R-:W-:Y:S01]  /*40f0*/  SEL R3, R24, R31, !P0 ;  /* 0x0000001f18037207 */ /* 0x000fe20004000000 */
[C---:B------:R-:W-:Y:S01]  /*4100*/  IMAD.HI.U32 R31, R8.reuse, R7, RZ ;  /* 0x00000007081f7227 */ /* 0x040fe200078e00ff */
[----:B------:R-:W-:Y:S02]  /*4110*/  SEL R11, R19, R34, !P5 ;  /* 0x00000022130b7207 */ /* 0x000fe40006800000 */
[----:B------:R-:W-:Y:S01]  /*4120*/  SHF.R.U32.HI R36, RZ, R17, R36 ;  /* 0x00000011ff247219 */ /* 0x000fe20000011624 */
[----:B------:R-:W-:Y:S01]  /*4130*/  IMAD.HI.U32 R38, R3, R4, RZ ;  /* 0x0000000403267227 */ /* 0x000fe200078e00ff */
[----:B------:R-:W-:Y:S03]  /*4140*/  SHF.R.U32.HI R31, RZ, R18, R31 ;  /* 0x00000012ff1f7219 */ /* 0x000fe6000001161f */
[----:B------:R-:W-:Y:S01]  /*4150*/  IMAD.HI.U32 R34, R11, R4, RZ ;  /* 0x000000040b227227 */ /* 0x000fe200078e00ff */
[----:B------:R-:W-:Y:S02]  /*4160*/  @P2 SHF.R.U32.HI R3, RZ, R5, R38 ;  /* 0x00000005ff032219 */ /* 0x000fe40000011626 */
[----:B------:R-:W-:Y:S02]  /*4170*/  SEL R9, R8, R31, !P0 ;  /* 0x0000001f08097207 */ /* 0x000fe40004000000 */
[----:B------:R-:W-:Y:S01]  /*4180*/  @P2 SHF.R.U32.HI R11, RZ, R5, R34 ;  /* 0x00000005ff0b2219 */ /* 0x000fe20000011622 */
[C---:B------:R-:W-:Y:S01]  /*4190*/  IMAD R10, R40.reuse, R3, RZ ;  /* 0x00000003280a7224 */ /* 0x040fe200078e02ff */
[----:B------:R-:W-:Y:S01]  /*41a0*/  SEL R3, R13, R36, !P5 ;  /* 0x000000240d037207 */ /* 0x000fe20006800000 */
[C---:B------:R-:W-:Y:S03]  /*41b0*/  IMAD.HI.U32 R14, R9.reuse, R4, RZ ;  /* 0x00000004090e7227 */ /* 0x040fe600078e00ff */
[----:B------:R-:W-:Y:S01]  /*41c0*/  ISETP.GE.AND P0, PT, R9, R10, PT ;  /* 0x0000000a0900720c */ /* 0x000fe20003f06270 */
[C---:B------:R-:W-:Y:S01]  /*41d0*/  IMAD R12, R40.reuse, R11, RZ ;  /* 0x0000000b280c7224 */ /* 0x040fe200078e02ff */
[-C--:B------:R-:W-:Y:S04]  /*41e0*/  SHF.R.U32.HI R14, RZ, R5.reuse, R14 ;  /* 0x00000005ff0e7219 */ /* 0x080fe8000001160e */
[----:B------:R-:W-:Y:S02]  /*41f0*/  ISETP.GE.OR P0, PT, R3, R12, P0 ;  /* 0x0000000c0300720c */ /* 0x000fe40000706670 */
[----:B------:R-:W-:Y:S05]  /*4200*/  SEL R15, R9, R14, !P2 ;  /* 0x0000000e090f7207 */ /* 0x000fea0005000000 */
[----:B------:R-:W-:Y:S04]  /*4210*/  IMAD.MOV R14, RZ, RZ, -R15 ;  /* 0x000000ffff0e7224 */ /* 0x000fe800078e0a0f */
[----:B------:R-:W-:Y:S02]  /*4220*/  IMAD R14, R40, R14, R9 ;  /* 0x0000000e280e7224 */ /* 0x000fe400078e0209 */
[C---:B------:R-:W-:Y:S05]  /*4230*/  @!P0 IMAD.HI.U32 R10, R3.reuse, R4, RZ ;  /* 0x00000004030a8227 */ /* 0x040fea00078e00ff */
[----:B------:R-:W-:Y:S04]  /*4240*/  @!P0 SHF.R.U32.HI R10, RZ, R5, R10 ;  /* 0x00000005ff0a8219 */ /* 0x000fe8000001160a */
[----:B------:R-:W-:Y:S01]  /*4250*/  @!P0 SEL R0, R3, R10, !P2 ;  /* 0x0000000a03008207 */ /* 0x000fe20005000000 */
[----:B------:R-:W-:Y:S03]  /*4260*/  IMAD.MOV R10, RZ, RZ, -R3 ;  /* 0x000000ffff0a7224 */ /* 0x000fe600078e0a03 */
[----:B------:R-:W-:Y:S01]  /*4270*/  @!P0 IADD3 R15, PT, PT, R15, -R0, RZ ;  /* 0x800000000f0f8210 */ /* 0x000fe20007ffe0ff */
[----:B------:R-:W-:Y:S01]  /*4280*/  @!P0 IMAD R0, R11, R14, R0 ;  /* 0x0000000e0b008224 */ /* 0x000fe200078e0200 */
[----:B------:R-:W-:Y:S01]  /*4290*/  IADD3 R11, PT, PT, -R9, RZ, RZ ;  /* 0x000000ff090b7210 */ /* 0x000fe20007ffe1ff */
[----:B------:R-:W-:Y:S02]  /*42a0*/  IMAD R13, R2, R10, R13 ;  /* 0x0000000a020d7224 */ /* 0x000fe400078e020d */
[----:B------:R-:W-:Y:S02]  /*42b0*/  @!P0 IMAD R9, R15, R40, R3 ;  /* 0x000000280f098224 */ /* 0x000fe400078e0203 */
[----:B------:R-:W-:Y:S02]  /*42c0*/  @!P0 IMAD.MOV.U32 R3, RZ, RZ, R0 ;  /* 0x000000ffff038224 */ /* 0x000fe400078e0000 */
[----:B------:R-:W-:Y:S02]  /*42d0*/  IMAD R8, R6, R11, R8 ;  /* 0x0000000b06087224 */ /* 0x000fe400078e0208 */
[----:B------:R-:W-:Y:S02]  /*42e0*/  IMAD R13, R3, R2, R13 ;  /* 0x00000002030d7224 */ /* 0x000fe400078e020d */
[----:B------:R-:W-:Y:S02]  /*42f0*/  IMAD R8, R9, R6, R8 ;  /* 0x0000000609087224 */ /* 0x000fe400078e0208 */
.L_x_76:
[----:B------:R-:W-:Y:S05]  /*4300*/  BRA.U UP1, `(.L_x_77) ;  /* 0x0000000101107547 */ /* 0x000fea000b800000 */
[----:B------:R-:W-:Y:S04]  /*4310*/  MOV R0, UR13 ;  /* 0x0000000d00007c02 */ /* 0x000fe80008000f00 */
[----:B------:R-:W-:Y:S04]  /*4320*/  SHF.L.U32 R3, R0, 0x1f, RZ ;  /* 0x0000001f00037819 */ /* 0x000fe800000006ff */
[----:B------:R-:W1:Y:S02]  /*4330*/  SYNCS.PHASECHK.TRANS64.TRYWAIT P0, [UR6+0xb8], R3 ;  /* 0x0000b803ff0075a7 */ /* 0x000e640008001106 */
[----:B-1----:R-:W-:Y:S05]  /*4340*/  @!P0 BRA `(.L_x_78) ;  /* 0x0000002800988947 */ /* 0x002fea0003800000 */
.L_x_77:
[----:B------:R-:W-:Y:S05]  /*4350*/  BRA.U !UP3, `(.L_x_79) ;  /* 0x000000010b347547 */ /* 0x000fea000b800000 */
[----:B------:R-:W-:Y:S01]  /*4360*/  UPLOP3.LUT UP0, UPT, UPT, UPT, UP2, 0x80, 0x8 ;  /* 0x000000000008789c */ /* 0x000fe20003f0f020 */
[----:B-1----:R-:W-:Y:S02]  /*4370*/  HFMA2 R0, -RZ, RZ, 0, 5.9604644775390625e-08 ;  /* 0x00000001ff007431 */ /* 0x002fe400000001ff */
[----:B------:R-:W-:Y:S03]  /*4380*/  IMAD.MOV.U32 R96, RZ, RZ, 0x1 ;  /* 0x00000001ff607424 */ /* 0x000fe600078e00ff */
[----:B------:R-:W-:Y:S05]  /*4390*/  PLOP3.LUT P0, PT, PT, PT, UP0, 0x80, 0x8 ;  /* 0x000000000008781c */ /* 0x000fea0003f0f008 */
[----:B------:R-:W1:Y:S01]  /*43a0*/  @UP0 LDCU.64 UR8, c[0x0][0x888] ;  /* 0x00011100ff0807ac */ /* 0x000e620008000a00 */
[----:B------:R-:W-:Y:S07]  /*43b0*/  @UP0 UIMAD UR7, UR36, UR4, URZ ;  /* 0x00000004240702a4 */ /* 0x000fee000f8e02ff */
[----:B------:R-:W-:Y:S01]  /*43c0*/  @!P0 PRMT R96, R0, 0x7610, R96 ;  /* 0x0000761000608816 */ /* 0x000fe20000000060 */
[----:B-1----:R-:W-:Y:S03]  /*43d0*/  @UP0 UIMAD.WIDE UR8, UR7, 0x4, UR8 ;  /* 0x00000004070808a5 */ /* 0x002fe6000f8e0208 */
[----:B------:R-:W1:Y:S03]  /*43e0*/  @!UP0 LDCU UR7, c[0x0][0x880] ;  /* 0x00011000ff0787ac */ /* 0x000e660008000800 */
[----:B------:R-:W-:Y:S01]  /*43f0*/  IMAD.U32 R10, RZ, RZ, UR8 ;  /* 0x00000008ff0a7e24 */ /* 0x000fe2000f8e00ff */
[----:B------:R-:W-:Y:S05]  /*4400*/  MOV R11, UR9 ;  /* 0x00000009000b7c02 */ /* 0x000fea0008000f00 */
[----:B-----5:R3:W5:Y:S02]  /*4410*/  @P0 LDG.E R49, desc[UR40][R10.64] ;  /* 0x000000280a310981 */ /* 0x020764000c1e1900 */
[----:B-1-3--:R-:W-:Y:S07]  /*4420*/  @!P0 IMAD.U32 R49, RZ, RZ, UR7 ;  /* 0x00000007ff318e24 */ /* 0x00afee000f8e00ff */
.L_x_79:
[----:B-----5:R-:W-:Y:S01]  /*4430*/  @!P4 FSETP.EQ.AND P5, PT, R49, RZ, PT ;  /* 0x000000ff3100c20b */ /* 0x020fe20003fa2000 */
[----:B------:R-:W-:Y:S01]  /*4440*/  @!UPT UIADD3 URZ, UPT, UPT, URZ, URZ, URZ ;  /* 0x000000fffffff290 */ /* 0x000fe2000fffe0ff */
[----:B------:R-:W-:Y:S11]  /*4450*/  @!P4 BRA `(.L_x_80) ;  /* 0x000000000014c947 */ /* 0x000ff60003800000 */
[----:B------:R-:W-:Y:S02]  /*4460*/  LOP3.LUT P0, RZ, R96, 0xff, RZ, 0xc0, !PT ;  /* 0x000000ff60ff7812 */ /* 0x000fe4000780c0ff */
[----:B------:R-:W-:Y:S04]  /*4470*/  PLOP3.LUT P5, PT, PT, PT, UP0, 0x80, 0x8 ;  /* 0x000000000008781c */ /* 0x000fe80003faf008 */
[----:B------:R-:W-:Y:S07]  /*4480*/  PLOP3.LUT P5, PT, P5, PT, PT, 0x8, 0x80 ;  /* 0x000000000080781c */ /* 0x000fee0002fae170 */
[----:B------:R-:W-:Y:S11]  /*4490*/  @P0 FSETP.EQ.AND P5, PT, R49, RZ, PT ;  /* 0x000000ff3100020b */ /* 0x000ff60003fa2000 */
[----:B------:R-:W-:Y:S02]  /*44a0*/  @!UPT UIADD3 URZ, UPT, UPT, URZ, URZ, URZ ;  /* 0x000000fffffff290 */ /* 0x000fe4000fffe0ff */
.L_x_80:
[----:B------:R-:W3:Y:S01]  /*44b0*/  SYNCS.PHASECHK.TRANS64.TRYWAIT P4, [UR6+0xa8], R26 ;  /* 0x0000a81aff0075a7 */ /* 0x000ee20008081106 */
[----:B------:R-:W-:Y:S01]  /*44c0*/  @P3 SHF.R.U32.HI R27, RZ, 0x10, R21 ;  /* 0x00000010ff1b3819 */ /* 0x000fe20000011615 */
[----:B------:R-:W-:Y:S01]  /*44d0*/  VIADD R29, R29, 0x1 ;  /* 0x000000011d1d7836 */ /* 0x000fe20000000000 */
[----:B------:R-:W5:Y:S08]  /*44e0*/  LDC.64 R14, c[0x0][0xb10] ;  /* 0x0002c400ff0e7b82 */ /* 0x000f700000000a00 */
[----:B------:R-:W2:Y:S08]  /*44f0*/  LDC.64 R10, c[0x0][0xb18] ;  /* 0x0002c600ff0a7b82 */ /* 0x000eb00000000a00 */
[----:B-1----:R-:W1:Y:S08]  /*4500*/  @!P1 LDC R0, c[0x0][0xb20] ;  /* 0x0002c800ff009b82 */ /* 0x002e700000000800 */
[----:B------:R-:W4:Y:S01]  /*4510*/  @!P1 LDC R3, c[0x0][0xb0c] ;  /* 0x0002c300ff039b82 */ /* 0x000f220000000800 */
[----:B-----5:R-:W-:Y:S05]  /*4520*/  @!P1 IMAD.HI.U32 R14, R13, R14, RZ ;  /* 0x0000000e0d0e9227 */ /* 0x020fea00078e00ff */
[----:B------:R-:W-:Y:S01]  /*4530*/  @!P1 SHF.R.U32.HI R14, RZ, R15, R14 ;  /* 0x0000000fff0e9219 */ /* 0x000fe2000001160e */
[----:B--2---:R-:W-:Y:S01]  /*4540*/  @!P1 IMAD.HI.U32 R11, R8, R11, RZ ;  /* 0x0000000b080b9227 */ /* 0x004fe200078e00ff */
[----:B------:R-:W-:Y:S04]  /*4550*/  @!P1 ISETP.NE.AND P0, PT, R10, 0x1, PT ;  /* 0x000000010a00980c */ /* 0x000fe80003f05270 */
[----:B-1----:R-:W-:Y:S02]  /*4560*/  @!P1 SHF.R.U32.HI R9, RZ, R0, R11 ;  /* 0x00000000ff099219 */ /* 0x002fe4000001160b */
[----:B----4-:R-:W-:Y:S02]  /*4570*/  @!P1 ISETP.NE.AND P2, PT, R3, 0x1, PT ;  /* 0x000000010300980c */ /* 0x010fe40003f45270 */
[----:B------:R-:W-:Y:S02]  /*4580*/  @!P1 SEL R9, R8, R9, !P0 ;  /* 0x0000000908099207 */ /* 0x000fe40004000000 */
[----:B------:R-:W-:Y:S02]  /*4590*/  ELECT P0, URZ, PT ;  /* 0x0000000000ff782f */ /* 0x000fe40003800000 */
[----:B------:R-:W-:Y:S05]  /*45a0*/  @!P1 SEL R14, R13, R14, !P2 ;  /* 0x0000000e0d0e9207 */ /* 0x000fea0005000000 */
[----:B------:R-:W-:Y:S02]  /*45b0*/  @!P1 IMAD.IADD R0, R9, 0x1, -R14 ;  /* 0x0000000109009824 */ /* 0x000fe400078e0a0e */
[----:B------:R-:W-:Y:S02]  /*45c0*/  @!P1 IMAD.IADD R9, R14, 0x1, -R9 ;  /* 0x000000010e099824 */ /* 0x000fe400078e0a09 */
[----:B------:R-:W-:Y:S02]  /*45d0*/  @!P1 IMAD R13, R0, R3, R13 ;  /* 0x00000003000d9224 */ /* 0x000fe400078e020d */
[----:B------:R-:W-:Y:S01]  /*45e0*/  @!P1 IMAD R8, R9, R10, R8 ;  /* 0x0000000a09089224 */ /* 0x000fe200078e0208 */
[----:B---3--:R-:W-:Y:S06]  /*45f0*/  @!P4 BRA `(.L_x_81) ;  /* 0x000000280004c947 */ /* 0x008fec0003800000 */
.L_x_144:
[----:B------:R-:W-:Y:S01]  /*4600*/  PLOP3.LUT P5, PT, P5, P0, PT, 0xf2, 0x2f ;  /* 0x00000000002f781c */ /* 0x000fe20002fa1e72 */
[----:B------:R-:W-:Y:S01]  /*4610*/  UMOV UR14, 0x0 ;  /* 0x00000000000e7882 */ /* 0x000fe20000000000 */
[----:B------:R-:W-:Y:S01]  /*4620*/  LOP3.LUT R30, R30, 0x1, RZ, 0x3c, !PT ;  /* 0x000000011e1e7812 */ /* 0x000fe200078e3cff */
[----:B------:R-:W-:Y:S01]  /*4630*/  UMOV UR15, 0x10000000 ;  /* 0x10000000000f7882 */ /* 0x000fe20000000000 */
[----:B------:R-:W-:Y:S01]  /*4640*/  UMOV UR12, UR36 ;  /* 0x00000024000c7c82 */ /* 0x000fe20008000000 */
[----:B------:R-:W-:Y:S08]  /*4650*/  @P3 R2UR UR36, R27 ;  /* 0x000000001b2432ca */ /* 0x000ff000000e0000 */
[----:B-1----:R-:W-:Y:S01]  /*4660*/  @!P5 IADD3 R3, P0, PT, R32, 0x580, RZ ;  /* 0x000005802003d810 */ /* 0x002fe20007f1e0ff */
[----:B------:R-:W-:Y:S01]  /*4670*/  @!P5 IMAD.SHL.U32 R91, R91, 0x20, RZ ;  /* 0x000000205b5bd824 */ /* 0x000fe200078e00ff */
[----:B------:R-:W-:Y:S01]  /*4680*/  VOTEU.ALL UP1, P5 ;  /* 0x0000000000ff7886 */ /* 0x000fe20002820000 */
[----:B------:R-:W-:Y:S01]  /*4690*/  @!P5 IMAD.SHL.U32 R97, R97, 0x80, RZ ;  /* 0x000000806161d824 */ /* 0x000fe200078e00ff */
[----:B------:R-:W-:Y:S01]  /*46a0*/  @!P5 R2UR UR8, R3 ;  /* 0x000000000308d2ca */ /* 0x000fe200000e0000 */
[----:B------:R-:W-:Y:S01]  /*46b0*/  @!P5 IMAD.X R0, RZ, RZ, R33, P0 ;  /* 0x000000ffff00d224 */ /* 0x000fe200000e0621 */
[----:B------:R-:W-:Y:S01]  /*46c0*/  @!P5 R2UR UR10, R91 ;  /* 0x000000005b0ad2ca */ /* 0x000fe200000e0000 */
[----:B------:R-:W-:Y:S01]  /*46d0*/  @!UP1 UIADD3 UR9, UPT, UPT, UR6, 0xa0, URZ ;  /* 0x000000a006099890 */ /* 0x000fe2000fffe0ff */
[----:B------:R-:W-:Y:S01]  /*46e0*/  @!P5 R2UR UR11, R97 ;  /* 0x00000000610bd2ca */ /* 0x000fe200000e0000 */
[----:B------:R-:W-:Y:S01]  /*46f0*/  IMAD.IADD R91, R8, 0x1, R79 ;  /* 0x00000001085b7824 */ /* 0x000fe200078e024f */
[----:B------:R-:W-:Y:S01]  /*4700*/  @!P5 R2UR UR7, R0 ;  /* 0x000000000007d2ca */ /* 0x000fe200000e0000 */
[----:B------:R-:W-:Y:S01]  /*4710*/  IMAD.IADD R97, R13, 0x1, R90 ;  /* 0x000000010d617824 */ /* 0x000fe200078e025a */
[C---:B------:R-:W-:Y:S04]  /*4720*/  ISETP.NE.AND P0, PT, R29.reuse, 0x2, PT ;  /* 0x000000021d00780c */ /* 0x040fe80003f05270 */
[----:B------:R-:W-:Y:S01]  /*4730*/  SEL R3, RZ, 0x1, P0 ;  /* 0x00000001ff037807 */ /* 0x000fe20000000000 */
[----:B------:R-:W-:Y:S01]  /*4740*/  IMAD.U32 R10, RZ, RZ, UR8 ;  /* 0x00000008ff0a7e24 */ /* 0x000fe2000f8e00ff */
[----:B------:R-:W-:Y:S01]  /*4750*/  @!UP1 UIADD3 UR8, UPT, UPT, UR6, 0x200, URZ ;  /* 0x0000020006089890 */ /* 0x000fe2000fffe0ff */
[----:B------:R-:W-:Y:S01]  /*4760*/  SEL R29, R29, RZ, P0 ;  /* 0x000000ff1d1d7207 */ /* 0x000fe20000000000 */
[----:B------:R-:W-:Y:S01]  /*4770*/  VOTEU.ALL UP1, P5 ;  /* 0x0000000000ff7886 */ /* 0x000fe20002820000 */
[----:B------:R-:W-:Y:S02]  /*4780*/  LOP3.LUT R28, R28, R3, RZ, 0x3c, !PT ;  /* 0x000000031c1c7212 */ /* 0x000fe400078e3cff */
[----:B------:R-:W-:Y:S01]  /*4790*/  IMAD.U32 R11, RZ, RZ, UR7 ;  /* 0x00000007ff0b7e24 */ /* 0x000fe2000f8e00ff */
[----:B------:R-:W-:Y:S04]  /*47a0*/  @!P5 R2UR UR16, R10 ;  /* 0x000000000a10d2ca */ /* 0x000fe800000e0000 */
[----:B------:R-:W-:Y:S11]  /*47b0*/  @!P5 R2UR UR17, R11 ;  /* 0x000000000b11d2ca */ /* 0x000ff600000e0000 */
[----:B------:R-:W-:Y:S02]  /*47c0*/  @!UPT UIADD3 URZ, UPT, UPT, URZ, URZ, URZ ;  /* 0x000000fffffff290 */ /* 0x000fe4000fffe0ff */
[----:B------:R3:W-:Y:S01]  /*47d0*/  @!UP1 UTMALDG.3D [UR8], [UR16], desc[UR14] ;  /* 0x00000e08100095b4 */ /* 0x0007e20008011000 */
[----:B------:R3:W-:Y:S01]  /*47e0*/  @!P5 SYNCS.ARRIVE.TRANS64.RED.A0TR RZ, [UR6+0xa0], R25 ;  /* 0x0000a019ffffd9a7 */ /* 0x0007e20008300406 */
[----:B------:R-:W-:Y:S01]  /*47f0*/  UPLOP3.LUT UP1, UPT, UPT, UPT, UPT, 0x80, 0x8 ;  /* 0x000000000008789c */ /* 0x000fe20003f2f070 */
[----:B------:R-:W-:Y:S01]  /*4800*/  SYNCS.ARRIVE.TRANS64.RED.A1T0 RZ, [UR37], RZ ;  /* 0x000000ffffff79a7 */ /* 0x000fe20008100425 */
[----:B------:R-:W-:Y:S09]  /*4810*/  @P3 BRA `(.L_x_82) ;  /* 0xfffffff400b43947 */ /* 0x000ff2000383ffff */
[----:B------:R-:W-:Y:S07]  /*4820*/  MOV R0, UR6 ;  /* 0x0000000600007c02 */ /* 0x000fee0008000f00 */
.L_x_83:
[----:B-1----:R-:W-:-:S04]  /*4830*/  SHF.L.U32 R3, R30, 0x1f, RZ ;  /* 0x0000001f1e037819 */ /* 0x002fc800000006ff */
[----:B------:R1:W2:Y:S03]  /*4840*/  SYNCS.PHASECHK.TRANS64.TRYWAIT P0, [R0+URZ+0xa8], R3 ;  /* 0x0000a803000075a7 */ /* 0x0002a600080011ff */
[----:B--2---:R-:W-:Y:S05]  /*4850*/  @!P0 NANOSLEEP.SYNCS 0x989680 ;  /* 0x009896800000895d */ /* 0x004fea0003900000 */
[----:B------:R-:W2:Y:S02]  /*4860*/  @!P0 SYNCS.PHASECHK.TRANS64 P0, [R0+URZ+0xa8], R3 ;  /* 0x0000a803000085a7 */ /* 0x000ea400080010ff */
[----:B--23--:R-:W-:Y:S05]  /*4870*/  @P0 EXIT ;  /* 0x000000000000094d */ /* 0x00cfea0003800000 */
[----:B------:R-:W-:Y:S05]  /*4880*/  BRA `(.L_x_83) ;  /* 0xfffffffc00e87947 */ /* 0x000fea000383ffff */
.L_x_74:
[----:B------:R-:W-:-:S06]  /*4890*/  UISETP.GE.AND UP1, UPT, UR8, 0x4, UPT ;  /* 0x000000040800788c */ /* 0x000fcc000bf26270 */
[----:B------:R-:W-:-:S13]  /*48a0*/  PLOP3.LUT P0, PT, PT, PT, UP1, 0x80, 0x8 ;  /* 0x000000000008781c */ /* 0x000fda0003f0f018 */
[----:B------:R-:W-:Y:S05]  /*48b0*/  @!P0 EXIT ;  /* 0x000000000000894d */ /* 0x000fea0003800000 */
[----:B------:R-:W-:Y:S01]  /*48c0*/  BAR.SYNC.DEFER_BLOCKING 0x6, 0xa0 ;  /* 0x0182800000007b1d */ /* 0x000fe20000010000 */
[C---:B------:R-:W-:Y:S01]  /*48d0*/  IMAD.SHL.U32 R4, R102.reuse, 0x20, RZ ;  /* 0x0000002066047824 */ /* 0x040fe200078e00ff */
[----:B------:R-:W-:Y:S01]  /*48e0*/  MOV R108, RZ ;  /* 0x000000ff006c7202 */ /* 0x000fe20000000f00 */
[C---:B------:R-:W-:Y:S01]  /*48f0*/  IMAD.SHL.U32 R103, R102.reuse, 0x4, RZ ;  /* 0x0000000466677824 */ /* 0x040fe200078e00ff */
[----:B------:R-:W-:Y:S01]  /*4900*/  CS2R R106, SRZ ;  /* 0x00000000006a7805 */ /* 0x000fe2000001ff00 */
[----:B------:R-:W-:Y:S01]  /*4910*/  IMAD.U32 R47, R102, 0x10000, RZ ;  /* 0x00010000662f7824 */ /* 0x000fe200078e00ff */
[----:B------:R-:W-:Y:S02]  /*4920*/  UMOV UR43, 0x400 ;  /* 0x00000400002b7882 */ /* 0x000fe40000000000 */
[----:B------:R-:W1:Y:S01]  /*4930*/  LDC R101, c[0x0][0x370] ;  /* 0x0000dc00ff657b82 */ /* 0x000e620000000800 */
[----:B------:R-:W-:Y:S01]  /*4940*/  ULEA UR43, UR37, UR43, 0x18 ;  /* 0x0000002b252b7291 */ /* 0x000fe2000f8ec0ff */
[----:B------:R-:W-:Y:S01]  /*4950*/  LOP3.LUT P0, R2, R4, 0x80, RZ, 0xc0, !PT ;  /* 0x0000008004027812 */ /* 0x000fe2000780c0ff */
[----:B------:R-:W-:Y:S01]  /*4960*/  IMAD.MOV.U32 R44, RZ, RZ, RZ ;  /* 0x000000ffff2c7224 */ /* 0x000fe200078e00ff */
[----:B------:R-:W-:Y:S01]  /*4970*/  LOP3.LUT R47, R47, 0x600000, RZ, 0xc0, !PT ;  /* 0x006000002f2f7812 */ /* 0x000fe200078ec0ff */
[----:B------:R-:W-:Y:S01]  /*4980*/  UIADD3 UR4, UPT, UPT, UR43, 0x1200, URZ ;  /* 0x000012002b047890 */ /* 0x000fe2000fffe0ff */
[----:B------:R-:W-:Y:S01]  /*4990*/  LOP3.LUT R103, R2, 0x10, R103, 0xf8, !PT ;  /* 0x0000001002677812 */ /* 0x000fe200078ef867 */
[----:B------:R-:W-:Y:S01]  /*49a0*/  HFMA2 R2, -RZ, RZ, 0, 9.5367431640625e-07 ;  /* 0x00000010ff027431 */ /* 0x000fe200000001ff */
[----:B------:R-:W2:Y:S01]  /*49b0*/  LDC R42, c[0x0][0xb0c] ;  /* 0x0002c300ff2a7b82 */ /* 0x000ea20000000800 */
[----:B------:R-:W-:Y:S01]  /*49c0*/  IMAD.MOV.U32 R111, RZ, RZ, RZ ;  /* 0x000000ffff6f7224 */ /* 0x000fe200078e00ff */
[----:B------:R-:W-:Y:S01]  /*49d0*/  LOP3.LUT R103, R103, 0xf60, R4, 0xf8, !PT ;  /* 0x00000f6067677812 */ /* 0x000fe200078ef804 */
[----:B------:R-:W4:Y:S01]  /*49e0*/  LDCU.64 UR46, c[0x0][0x348] ;  /* 0x00006900ff2e77ac */ /* 0x000f220008000a00 */
[----:B------:R-:W-:-:S03]  /*49f0*/  MOV R109, UR4 ;  /* 0x00000004006d7c02 */ /* 0x000fc60008000f00 */
[----:B------:R-:W-:Y:S01]  /*4a00*/  VIADD R99, R103, UR43 ;  /* 0x0000002b67637c36 */ /* 0x000fe20008000000 */
[----:B------:R-:W1:Y:S01]  /*4a10*/  LDC R98, c[0x0][0xb20] ;  /* 0x0002c800ff627b82 */ /* 0x000e620000000800 */
[----:B------:R-:W3:Y:S01]  /*4a20*/  LDS R0, [UR43+0x170] ;  /* 0x0001702bff007984 */ /* 0x000ee20008000800 */
[----:B------:R-:W-:Y:S01]  /*4a30*/  SEL R2, R2, 0xfffffff0, !P0 ;  /* 0xfffffff002027807 */ /* 0x000fe20004000000 */
[----:B------:R-:W1:Y:S03]  /*4a40*/  LDCU.64 UR38, c[0x0][0x888] ;  /* 0x00011100ff2677ac */ /* 0x000e660008000a00 */
[----:B------:R-:W-:Y:S01]  /*4a50*/  IADD3 R99, PT, PT, R2, R99, RZ ;  /* 0x0000006302637210 */ /* 0x000fe20007ffe0ff */
[----:B------:R-:W-:Y:S01]  /*4a60*/  UIADD3 UR42, UPT, UPT, UR43, 0x200, URZ ;  /* 0x000002002b2a7890 */ /* 0x000fe2000fffe0ff */
[----:B------:R-:W1:Y:S08]  /*4a70*/  LDC R41, c[0x0][0xb30] ;  /* 0x0002cc00ff297b82 */ /* 0x000e700000000800 */
[----:B------:R-:W1:Y:S08]  /*4a80*/  LDC.64 R88, c[0x0][0xb10] ;  /* 0x0002c400ff587b82 */ /* 0x000e700000000a00 */
[----:B------:R-:W1:Y:S08]  /*4a90*/  LDC.64 R38, c[0x0][0xb18] ;  /* 0x0002c600ff267b82 */ /* 0x000e700000000a00 */
[----:B------:R-:W1:Y:S08]  /*4aa0*/  LDC.64 R84, c[0x0][0x888] ;  /* 0x00022200ff547b82 */ /* 0x000e700000000a00 */
[----:B------:R-:W1:Y:S01]  /*4ab0*/  LDC.64 R36, c[0x0][0xb28] ;  /* 0x0002ca00ff247b82 */ /* 0x000e620000000a00 */
[----:B---3--:R-:W-:-:S07]  /*4ac0*/  IMAD.IADD R47, R0, 0x1, R47 ;  /* 0x00000001002f7824 */ /* 0x008fce00078e022f */
[----:B------:R-:W3:Y:S08]  /*4ad0*/  LDC.64 R86, c[0x0][0x890] ;  /* 0x00022400ff567b82 */ /* 0x000ef00000000a00 */
[----:B------:R-:W1:Y:S08]  /*4ae0*/  LDC.64 R82, c[0x0][0x8b0] ;  /* 0x00022c00ff527b82 */ /* 0x000e700000000a00 */
[----:B------:R-:W1:Y:S08]  /*4af0*/  LDC.64 R80, c[0x0][0x8a8] ;  /* 0x00022a00ff507b82 */ /* 0x000e700000000a00 */
[----:B--2-4-:R-:W1:Y:S02]  /*4b00*/  LDC R100, c[0x0][0x374] ;  /* 0x0000dd00ff647b82 */ /* 0x014e640000000800 */
.L_x_101:
[----:B------:R-:W-:Y:S02]  /*4b10*/  LEA R0, R111, UR43, 0x3 ;  /* 0x0000002b6f007c11 */ /* 0x000fe4000f8e18ff */
[----:B------:R-:W-:Y:S02]  /*4b20*/  SHF.L.U32 R3, R107, 0x1f, RZ ;  /* 0x0000001f6b037819 */ /* 0x000fe400000006ff */
[----:B------:R-:W-:Y:S02]  /*4b30*/  LEA R16, R111, UR43, 0x4 ;  /* 0x0000002b6f107c11 */ /* 0x000fe4000f8e20ff */
[----:B--2---:R-:W2:Y:S02]  /*4b40*/  SYNCS.PHASECHK.TRANS64.TRYWAIT P0, [R0+URZ+0xc0], R3 ;  /* 0x0000c003000075a7 */ /* 0x004ea400080011ff */
[----:B-12---:R-:W-:Y:S05]  /*4b50*/  @!P0 BRA `(.L_x_84) ;  /* 0x0000002000c48947 */ /* 0x006fea0003800000 */
.L_x_145:
[----:B------:R-:W4:Y:S01]  /*4b60*/  LDC.64 R12, c[0x0][0xb10] ;  /* 0x0002c400ff0c7b82 */ /* 0x000f220000000a00 */
[----:B------:R-:W3:Y:S01]  /*4b70*/  LDS.128 R16, [R16+0x150] ;  /* 0x0001500010107984 */ /* 0x000ee20000000c00 */
[----:B-1----:R-:W-:Y:S01]  /*4b80*/  ISETP.NE.AND P1, PT, R41, 0x1, PT ;  /* 0x000000012900780c */ /* 0x002fe20003f25270 */
[----:B--2---:R-:W-:Y:S01]  /*4b90*/  VIADD R0, R0, 0xd0 ;  /* 0x000000d000007836 */ /* 0x004fe20000000000 */
[----:B------:R-:W-:Y:S04]  /*4ba0*/  ISETP.GE.AND P0, PT, R40, 0x1, PT ;  /* 0x000000012800780c */ /* 0x000fe80003f06270 */
[----:B------:R-:W1:Y:S01]  /*4bb0*/  LDC.64 R10, c[0x0][0xb18] ;  /* 0x0002c600ff0a7b82 */ /* 0x000e620000000a00 */
[----:B------:R-:W-:Y:S01]  /*4bc0*/  PRMT R0, RZ, 0x654, R0 ;  /* 0x00000654ff007816 */ /* 0x000fe20000000000 */
[----:B------:R-:W-:Y:S01]  /*4bd0*/  @!PT LDS RZ, [RZ] ;  /* 0x00000000fffff984 */ /* 0x000fe20000000800 */
[----:B------:R-:W-:Y:S01]  /*4be0*/  @!PT LDS RZ, [RZ] ;  /* 0x00000000fffff984 */ /* 0x000fe20000000800 */
[----:B------:R-:W-:Y:S01]  /*4bf0*/  @!PT LDS RZ, [RZ] ;  /* 0x00000000fffff984 */ /* 0x000fe20000000800 */
[----:B------:R-:W-:Y:S01]  /*4c00*/  @!PT LDS RZ, [RZ] ;  /* 0x00000000fffff984 */ /* 0x000fe20000000800 */
[----:B------:R2:W-:Y:S06]  /*4c10*/  MEMBAR.ALL.CTA ;  /* 0x0000000000007992 */ /* 0x0005ec0000008000 */
[----:B--2---:R-:W2:Y:S01]  /*4c20*/  FENCE.VIEW.ASYNC.S ;  /* 0x00000000000073c6 */ /* 0x004ea20000000000 */
[----:B------:R-:W1:Y:S08]  /*4c30*/  @!P1 LDC R14, c[0x0][0xb20] ;  /* 0x0002c800ff0e9b82 */ /* 0x000e700000000800 */
[----:B------:R-:W1:Y:S01]  /*4c40*/  @!P1 LDC R9, c[0x0][0xb0c] ;  /* 0x0002c300ff099b82 */ /* 0x000e620000000800 */
[----:B--2---:R2:W-:Y:S01]  /*4c50*/  SYNCS.ARRIVE.TRANS64.RED.A1T0 RZ, [R0+URZ], RZ ;  /* 0x000000ff00ff79a7 */ /* 0x0045e200081004ff */
[----:B---3--:R-:W-:Y:S04]  /*4c60*/  LOP3.LUT P4, RZ, R18, 0x1, RZ, 0xc0, !PT ;  /* 0x0000000112ff7812 */ /* 0x008fe8000788c0ff */
[----:B------:R-:W-:Y:S09]  /*4c70*/  P2R R110, PR, RZ, 0x10 ;  /* 0x00000010ff6e7803 */ /* 0x000ff20000000000 */
[----:B------:R-:W-:Y:S02]  /*4c80*/  @P4 MOV R45, R16 ;  /* 0x00000010002d4202 */ /* 0x000fe40000000f00 */
[----:B------:R-:W-:Y:S01]  /*4c90*/  @P4 LOP3.LUT R43, R17, 0xffff, RZ, 0xc0, !PT ;  /* 0x0000ffff112b4812 */ /* 0x000fe200078ec0ff */
[----:B--2-4-:R-:W-:Y:S06]  /*4ca0*/  @!P0 BRA `(.L_x_85) ;  /* 0x0000000000a48947 */ /* 0x014fec0003800000 */
[----:B------:R-:W-:Y:S01]  /*4cb0*/  IMAD.HI.U32 R21, R100, R39, RZ ;  /* 0x0000002764157227 */ /* 0x000fe200078e00ff */
[----:B------:R-:W-:Y:S02]  /*4cc0*/  ISETP.NE.AND P0, PT, R38, 0x1, PT ;  /* 0x000000012600780c */ /* 0x000fe40003f05270 */
[----:B------:R-:W-:Y:S01]  /*4cd0*/  ISETP.NE.AND P2, PT, R40, 0x1, PT ;  /* 0x000000012800780c */ /* 0x000fe20003f45270 */
[----:B------:R-:W-:Y:S01]  /*4ce0*/  IMAD.HI.U32 R20, R101, R88, RZ ;  /* 0x0000005865147227 */ /* 0x000fe200078e00ff */
[----:B------:R-:W-:Y:S02]  /*4cf0*/  SHF.R.U32.HI R21, RZ, R98, R21 ;  /* 0x00000062ff157219 */ /* 0x000fe40000011615 */
[----:B------:R-:W-:Y:S01]  /*4d00*/  ISETP.NE.AND P3, PT, R42, 0x1, PT ;  /* 0x000000012a00780c */ /* 0x000fe20003f65270 */
[----:B------:R-:W-:Y:S01]  /*4d10*/  IMAD.HI.U32 R24, R45, R88, RZ ;  /* 0x000000582d187227 */ /* 0x000fe200078e00ff */
[----:B------:R-:W-:Y:S02]  /*4d20*/  SHF.R.U32.HI R20, RZ, R89, R20 ;  /* 0x00000059ff147219 */ /* 0x000fe40000011614 */
[----:B------:R-:W-:Y:S01]  /*4d30*/  SEL R3, R100, R21, !P0 ;  /* 0x0000001564037207 */ /* 0x000fe20004000000 */
[----:B------:R-:W-:Y:S01]  /*4d40*/  IMAD.HI.U32 R21, R43, R39, RZ ;  /* 0x000000272b157227 */ /* 0x000fe200078e00ff */
[----:B------:R-:W-:Y:S02]  /*4d50*/  SEL R7, R101, R20, !P3 ;  /* 0x0000001465077207 */ /* 0x000fe40005800000 */
[----:B------:R-:W-:Y:S01]  /*4d60*/  SHF.R.U32.HI R24, RZ, R89, R24 ;  /* 0x00000059ff187219 */ /* 0x000fe20000011618 */
[-C--:B------:R-:W-:Y:S04]  /*4d70*/  IMAD.HI.U32 R20, R3, R36.reuse, RZ ;  /* 0x0000002403147227 */ /* 0x080fe800078e00ff */
[----:B------:R-:W-:Y:S01]  /*4d80*/  IMAD.HI.U32 R22, R7, R36, RZ ;  /* 0x0000002407167227 */ /* 0x000fe200078e00ff */
[-C--:B------:R-:W-:Y:S02]  /*4d90*/  @P2 SHF.R.U32.HI R3, RZ, R37.reuse, R20 ;  /* 0x00000025ff032219 */ /* 0x080fe40000011614 */
[----:B------:R-:W-:Y:S02]  /*4da0*/  SHF.R.U32.HI R20, RZ, R98, R21 ;  /* 0x00000062ff147219 */ /* 0x000fe40000011615 */
[----:B------:R-:W-:Y:S01]  /*4db0*/  @P2 SHF.R.U32.HI R7, RZ, R37, R22 ;  /* 0x00000025ff072219 */ /* 0x000fe20000011616 */
[C---:B------:R-:W-:Y:S01]  /*4dc0*/  IMAD R2, R40.reuse, R3, RZ ;  /* 0x0000000328027224 */ /* 0x040fe200078e02ff */
[----:B------:R-:W-:Y:S02]  /*4dd0*/  SEL R5, R43, R20, !P0 ;  /* 0x000000142b057207 */ /* 0x000fe40004000000 */
[----:B------:R-:W-:Y:S01]  /*4de0*/  SEL R3, R45, R24, !P3 ;  /* 0x000000182d037207 */ /* 0x000fe20005800000 */
[----:B------:R-:W-:Y:S01]  /*4df0*/  IMAD R4, R40, R7, RZ ;  /* 0x0000000728047224 */ /* 0x000fe200078e02ff */
[C---:B------:R-:W-:Y:S01]  /*4e00*/  ISETP.GE.AND P0, PT, R5.reuse, R2, PT ;  /* 0x000000020500720c */ /* 0x040fe20003f06270 */
[----:B------:R-:W-:Y:S03]  /*4e10*/  IMAD.HI.U32 R6, R5, R36, RZ ;  /* 0x0000002405067227 */ /* 0x000fe600078e00ff */
[----:B------:R-:W-:Y:S01]  /*4e20*/  ISETP.GE.OR P0, PT, R3, R4, P0 ;  /* 0x000000040300720c */ /* 0x000fe20000706670 */
[----:B------:R-:W-:Y:S01]  /*4e30*/  IMAD.MOV R4, RZ, RZ, -R3 ;  /* 0x000000ffff047224 */ /* 0x000fe200078e0a03 */
[-C--:B------:R-:W-:Y:S03]  /*4e40*/  SHF.R.U32.HI R6, RZ, R37.reuse, R6 ;  /* 0x00000025ff067219 */ /* 0x080fe60000011606 */
[----:B------:R-:W-:Y:S01]  /*4e50*/  IMAD R45, R42, R4, R45 ;  /* 0x000000042a2d7224 */ /* 0x000fe200078e022d */
[----:B------:R-:W-:Y:S05]  /*4e60*/  SEL R15, R5, R6, !P2 ;  /* 0x00000006050f7207 */ /* 0x000fea0005000000 */
[----:B------:R-:W-:Y:S02]  /*4e70*/  IMAD.MOV R6, RZ, RZ, -R15 ;  /* 0x000000ffff067224 */ /* 0x000fe400078e0a0f */
[C---:B------:R-:W-:Y:S04]  /*4e80*/  @!P0 IMAD.HI.U32 R2, R3.reuse, R36, RZ ;  /* 0x0000002403028227 */ /* 0x040fe800078e00ff */
[----:B------:R-:W-:Y:S01]  /*4e90*/  IMAD R6, R40, R6, R5 ;  /* 0x0000000628067224 */ /* 0x000fe200078e0205 */
[----:B------:R-:W-:Y:S04]  /*4ea0*/  @!P0 SHF.R.U32.HI R2, RZ, R37, R2 ;  /* 0x00000025ff028219 */ /* 0x000fe80000011602 */
[----:B------:R-:W-:Y:S02]  /*4eb0*/  @!P0 SEL R0, R3, R2, !P2 ;  /* 0x0000000203008207 */ /* 0x000fe40005000000 */
[----:B------:R-:W-:Y:S02]  /*4ec0*/  IADD3 R2, PT, PT, -R5, RZ, RZ ;  /* 0x000000ff05027210 */ /* 0x000fe40007ffe1ff */
[----:B------:R-:W-:Y:S01]  /*4ed0*/  @!P0 IADD3 R8, PT, PT, R15, -R0, RZ ;  /* 0x800000000f088210 */ /* 0x000fe20007ffe0ff */
[----:B------:R-:W-:Y:S02]  /*4ee0*/  @!P0 IMAD R0, R7, R6, R0 ;  /* 0x0000000607008224 */ /* 0x000fe400078e0200 */
[----:B------:R-:W-:Y:S02]  /*4ef0*/  IMAD R43, R38, R2, R43 ;  /* 0x00000002262b7224 */ /* 0x000fe400078e022b */
[----:B------:R-:W-:Y:S02]  /*4f00*/  @!P0 IMAD R5, R8, R40, R3 ;  /* 0x0000002808058224 */ /* 0x000fe400078e0203 */
[----:B------:R-:W-:Y:S04]  /*4f10*/  @!P0 IMAD.MOV.U32 R3, RZ, RZ, R0 ;  /* 0x000000ffff038224 */ /* 0x000fe800078e0000 */
[----:B------:R-:W-:Y:S02]  /*4f20*/  IMAD R45, R3, R42, R45 ;  /* 0x0000002a032d7224 */ /* 0x000fe400078e022d */
[----:B------:R-:W-:Y:S07]  /*4f30*/  IMAD R43, R5, R38, R43 ;  /* 0x00000026052b7224 */ /* 0x000fee00078e022b */
.L_x_85:
[----:B------:R-:W-:Y:S01]  /*4f40*/  @!P1 IMAD.HI.U32 R0, R45, R12, RZ ;  /* 0x0000000c2d009227 */ /* 0x000fe200078e00ff */
[----:B-1----:R-:W-:Y:S01]  /*4f50*/  @!P1 ISETP.NE.AND P0, PT, R10, 0x1, PT ;  /* 0x000000010a00980c */ /* 0x002fe20003f05270 */
[----:B------:R-:W-:Y:S01]  /*4f60*/  ULOP3.LUT UP0, URZ, UR42, 0x90, URZ, 0xc0, !UPT ;  /* 0x000000902aff7892 */ /* 0x000fe2000f80c0ff */
[----:B------:R-:W-:Y:S01]  /*4f70*/  @!P1 ISETP.NE.AND P2, PT, R9, 0x1, PT ;  /* 0x000000010900980c */ /* 0x000fe20003f45270 */
[----:B------:R-:W-:Y:S01]  /*4f80*/  @!P1 IMAD.HI.U32 R3, R43, R11, RZ ;  /* 0x0000000b2b039227 */ /* 0x000fe200078e00ff */
[----:B------:R-:W-:Y:S02]  /*4f90*/  @!P1 SHF.R.U32.HI R0, RZ, R13, R0 ;  /* 0x0000000dff009219 */ /* 0x000fe40000011600 */
[----:B------:R-:W-:Y:S01]  /*4fa0*/  @P4 SHF.R.U32.HI R105, RZ, 0x10, R17 ;  /* 0x00000010ff694819 */ /* 0x000fe20000011611 */
[----:B------:R-:W-:Y:S01]  /*4fb0*/  VIADD R111, R111, 0x1 ;  /* 0x000000016f6f7836 */ /* 0x000fe20000000000 */
[----:B------:R-:W-:Y:S02]  /*4fc0*/  @!P1 SHF.R.U32.HI R2, RZ, R14, R3 ;  /* 0x0000000eff029219 */ /* 0x000fe40000011603 */
[----:B------:R-:W-:Y:S02]  /*4fd0*/  @!P1 SEL R3, R45, R0, !P2 ;  /* 0x000000002d039207 */ /* 0x000fe40005000000 */
[----:B------:R-:W-:Y:S05]  /*4fe0*/  @!P1 SEL R2, R43, R2, !P0 ;  /* 0x000000022b029207 */ /* 0x000fea0004000000 */
[----:B------:R-:W-:Y:S02]  /*4ff0*/  @!P1 IMAD.IADD R0, R2, 0x1, -R3 ;  /* 0x0000000102009824 */ /* 0x000fe400078e0a03 */
[----:B------:R-:W-:Y:S02]  /*5000*/  @!P1 IMAD.IADD R2, R3, 0x1, -R2 ;  /* 0x0000000103029824 */ /* 0x000fe400078e0a02 */
[----:B------:R-:W-:Y:S02]  /*5010*/  @!P1 IMAD R45, R0, R9, R45 ;  /* 0x00000009002d9224 */ /* 0x000fe400078e022d */
[----:B------:R-:W-:Y:S01]  /*5020*/  @!P1 IMAD R43, R2, R10, R43 ;  /* 0x0000000a022b9224 */ /* 0x000fe200078e022b */
[----:B------:R-:W-:Y:S06]  /*5030*/  BRA.U !UP0, `(.L_x_86) ;  /* 0x0000000108407547 */ /* 0x000fec000b800000 */
[----:B------:R-:W1:Y:S01]  /*5040*/  LDCU.64 UR8, c[0x4][0x80] ;  /* 0x01001000ff0877ac */ /* 0x000e620008000a00 */
[----:B------:R-:W-:Y:S01]  /*5050*/  MOV R3, 0x0 ;  /* 0x0000000000037802 */ /* 0x000fe20000000f00 */
[----:B------:R-:W-:Y:S02]  /*5060*/  HFMA2 R12, -RZ, RZ, 0, 5.9604644775390625e-08 ;  /* 0x00000001ff0c7431 */ /* 0x000fe400000001ff */
[----:B------:R-:W-:Y:S02]  /*5070*/  IMAD.MOV.U32 R8, RZ, RZ, 0x70 ;  /* 0x00000070ff087424 */ /* 0x000fe400078e00ff */
[----:B------:R-:W-:Y:S01]  /*5080*/  IMAD.MOV.U32 R13, RZ, RZ, RZ ;  /* 0x000000ffff0d7224 */ /* 0x000fe200078e00ff */
[----:B------:R-:W2:Y:S01]  /*5090*/  LDCU.64 UR6, c[0x4][0x88] ;  /* 0x01001100ff0677ac */ /* 0x000ea20008000a00 */
[----:B------:R-:W3:Y:S01]  /*50a0*/  LDC.64 R2, c[0x4][R3] ;  /* 0x0100000003027b82 */ /* 0x000ee20000000a00 */
[----:B------:R-:W4:Y:S01]  /*50b0*/  LDCU.64 UR4, c[0x4][0x8] ;  /* 0x01000100ff0477ac */ /* 0x000f220008000a00 */
[----:B-1----:R-:W-:Y:S01]  /*50c0*/  MOV R5, UR9 ;  /* 0x0000000900057c02 */ /* 0x002fe20008000f00 */
[----:B------:R-:W-:Y:S01]  /*50d0*/  IMAD.U32 R4, RZ, RZ, UR8 ;  /* 0x00000008ff047e24 */ /* 0x000fe2000f8e00ff */
[----:B--2---:R-:W-:Y:S01]  /*50e0*/  MOV R7, UR7 ;  /* 0x0000000700077c02 */ /* 0x004fe20008000f00 */
[----:B------:R-:W-:Y:S01]  /*50f0*/  IMAD.U32 R6, RZ, RZ, UR6 ;  /* 0x00000006ff067e24 */ /* 0x000fe2000f8e00ff */
[----:B----4-:R-:W-:Y:S01]  /*5100*/  MOV R11, UR5 ;  /* 0x00000005000b7c02 */ /* 0x010fe20008000f00 */
[----:B------:R-:W-:Y:S02]  /*5110*/  IMAD.U32 R10, RZ, RZ, UR4 ;  /* 0x00000004ff0a7e24 */ /* 0x000fe4000f8e00ff */
[----:B------:R-:W-:Y:S07]  /*5120*/  LEPC R20, `(.L_x_86) ;  /* 0x000000001014794e */ /* 0x000fee0000000000 */
[----:B---3-5:R-:W-:Y:S05]  /*5130*/  CALL.ABS.NOINC R2 ;  /* 0x0000000002007343 */ /* 0x028fea0003c00000 */
.L_x_86:
[----:B------:R-:W-:Y:S01]  /*5140*/  LOP3.LUT P0, RZ, R109, 0x90, RZ, 0xc0, !PT ;  /* 0x000000906dff7812 */ /* 0x000fe2000780c0ff */
[----:B------:R-:W-:Y:S11]  /*5150*/  BSSY.RECONVERGENT B6, `(.L_x_87) ;  /* 0x0000013000067945 */ /* 0x000ff60003800200 */
[----:B------:R-:W-:Y:S01]  /*5160*/  @!UPT UIADD3 URZ, UPT, UPT, URZ, URZ, URZ ;  /* 0x000000fffffff290 */ /* 0x000fe2000fffe0ff */
[----:B------:R-:W-:Y:S05]  /*5170*/  @!P0 BRA `(.L_x_88) ;  /* 0x0000000000408947 */ /* 0x000fea0003800000 */
        /* <DEDUP_REMOVED lines=16> */
.L_x_88:
[----:B------:R-:W-:Y:S05]  /*5280*/  BSYNC.RECONVERGENT B6 ;  /* 0x0000000000067941 */ /* 0x000fea0003800200 */
.L_x_87:
[----:B------:R-:W-:Y:S01]  /*5290*/  ISETP.NE.U32.AND P3, PT, R86, RZ, PT ;  /* 0x000000ff5600720c */ /* 0x000fe20003f65070 */
[----:B------:R-:W-:Y:S01]  /*52a0*/  UISETP.NE.AND UP1, UPT, UR44, URZ, UPT ;  /* 0x000000ff2c00728c */ /* 0x000fe2000bf25270 */
[----:B------:R-:W-:Y:S02]  /*52b0*/  ISETP.NE.U32.AND P4, PT, R82, RZ, PT ;  /* 0x000000ff5200720c */ /* 0x000fe40003f85070 */
[----:B------:R-:W-:Y:S02]  /*52c0*/  ISETP.NE.AND.EX P3, PT, R87, RZ, PT, P3 ;  /* 0x000000ff5700720c */ /* 0x000fe40003f65330 */
[----:B------:R-:W-:Y:S02]  /*52d0*/  PLOP3.LUT P1, PT, PT, PT, PT, 0x8, 0x80 ;  /* 0x000000000080781c */ /* 0x000fe40003f2e170 */
[----:B------:R-:W-:Y:S02]  /*52e0*/  PLOP3.LUT P0, PT, PT, PT, UP1, 0x80, 0x8 ;  /* 0x000000000008781c */ /* 0x000fe40003f0f018 */
[----:B------:R-:W-:Y:S02]  /*52f0*/  ISETP.NE.AND.EX P4, PT, R83, RZ, PT, P4 ;  /* 0x000000ff5300720c */ /* 0x000fe40003f85340 */
[----:B------:R-:W1:Y:S09]  /*5300*/  @UP1 LDCU.64 UR4, c[0x0][0x888] ;  /* 0x00011100ff0417ac */ /* 0x000e720008000a00 */
[----:B------:R-:W-:Y:S01]  /*5310*/  @P0 PLOP3.LUT P1, PT, P3, PT, PT, 0x80, 0x8 ;  /* 0x000000000008081c */ /* 0x000fe20001f2f070 */
[----:B-1----:R-:W-:Y:S04]  /*5320*/  @UP1 UISETP.NE.U32.AND UP0, UPT, UR4, URZ, UPT ;  /* 0x000000ff0400128c */ /* 0x002fe8000bf05070 */
[----:B------:R-:W-:Y:S04]  /*5330*/  @UP1 UISETP.NE.AND.EX UP0, UPT, UR5, URZ, UPT, UP0 ;  /* 0x000000ff0500128c */ /* 0x000fe8000bf05300 */
[----:B------:R-:W-:Y:S01]  /*5340*/  @UP1 USEL UR4, URZ, 0xffffffff, UP0 ;  /* 0xffffffffff041887 */ /* 0x000fe20008000000 */
[----:B------:R-:W-:Y:S11]  /*5350*/  @!P3 BRA `(.L_x_89) ;  /* 0x00000000002cb947 */ /* 0x000ff60003800000 */
[----:B------:R-:W-:Y:S01]  /*5360*/  ISETP.NE.U32.AND P2, PT, R84, RZ, PT ;  /* 0x000000ff5400720c */ /* 0x000fe20003f45070 */
[----:B------:R-:W-:Y:S03]  /*5370*/  IMAD.MOV.U32 R96, RZ, RZ, 0x1 ;  /* 0x00000001ff607424 */ /* 0x000fe600078e00ff */
[----:B------:R-:W-:Y:S11]  /*5380*/  ISETP.NE.AND.EX P2, PT, R85, RZ, PT, P2 ;  /* 0x000000ff5500720c */ /* 0x000ff60003f45320 */
[----:B------:R-:W-:Y:S02]  /*5390*/  @!UPT UIADD3 URZ, UPT, UPT, URZ, URZ, URZ ;  /* 0x000000fffffff290 */ /* 0x000fe4000fffe0ff */
[----:B------:R-:W1:Y:S01]  /*53a0*/  @P2 LDC.64 R2, c[0x0][0x888] ;  /* 0x00022200ff022b82 */ /* 0x000e620000000a00 */
[----:B------:R-:W-:Y:S04]  /*53b0*/  @P2 IMAD R0, R86, UR36, RZ ;  /* 0x0000002456002c24 */ /* 0x000fe8000f8e02ff */
[----:B-1----:R-:W-:Y:S04]  /*53c0*/  @P2 IMAD.WIDE R2, R0, 0x4, R2 ;  /* 0x0000000400022825 */ /* 0x002fe800078e0202 */
[----:B------:R-:W-:Y:S01]  /*53d0*/  HFMA2 R0, -RZ, RZ, 0, 5.9604644775390625e-08 ;  /* 0x00000001ff007431 */ /* 0x000fe200000001ff */
[----:B-----5:R1:W5:Y:S04]  /*53e0*/  @P2 LDG.E R49, desc[UR40][R2.64] ;  /* 0x0000002802312981 */ /* 0x020368000c1e1900 */
[----:B------:R-:W-:Y:S01]  /*53f0*/  @!P2 PRMT R96, R0, 0x7610, R96 ;  /* 0x000076100060a816 */ /* 0x000fe20000000060 */
[----:B-1----:R-:W2:Y:S06]  /*5400*/  @!P2 LDC R49, c[0x0][0x880] ;  /* 0x00022000ff31ab82 */ /* 0x002eac0000000800 */
.L_x_89:
[----:B------:R-:W-:Y:S05]  /*5410*/  @!P4 BRA `(.L_x_90) ;  /* 0x000000000020c947 */ /* 0x000fea0003800000 */
[----:B------:R-:W-:Y:S04]  /*5420*/  ISETP.NE.U32.AND P2, PT, R80, RZ, PT ;  /* 0x000000ff5000720c */ /* 0x000fe80003f45070 */
[----:B------:R-:W-:Y:S11]  /*5430*/  ISETP.NE.AND.EX P2, PT, R81, RZ, PT, P2 ;  /* 0x000000ff5100720c */ /* 0x000ff60003f45320 */
[----:B------:R-:W-:Y:S02]  /*5440*/  @!UPT UIADD3 URZ, UPT, UPT, URZ, URZ, URZ ;  /* 0x000000fffffff290 */ /* 0x000fe4000fffe0ff */
[----:B------:R-:W1:Y:S01]  /*5450*/  @P2 LDC.64 R2, c[0x0][0x8a8] ;  /* 0x00022a00ff022b82 */ /* 0x000e620000000a00 */
[----:B------:R-:W-:Y:S04]  /*5460*/  @P2 IMAD R0, R82, UR36, RZ ;  /* 0x0000002452002c24 */ /* 0x000fe8000f8e02ff */
[----:B-1----:R-:W-:Y:S05]  /*5470*/  @P2 IMAD.WIDE R2, R0, 0x4, R2 ;  /* 0x0000000400022825 */ /* 0x002fea00078e0202 */
[----:B-----5:R1:W5:Y:S02]  /*5480*/  @P2 LDG.E R46, desc[UR40][R2.64] ;  /* 0x00000028022e2981 */ /* 0x020364000c1e1900 */
[----:B-1----:R-:W3:Y:S02]  /*5490*/  @!P2 LDC R46, c[0x0][0x8a0] ;  /* 0x00022800ff2eab82 */ /* 0x002ee40000000800 */
.L_x_90:
[----:B--2--5:R-:W-:Y:S01]  /*54a0*/  @P0 FSETP.NEU.AND P4, PT, R49, RZ, PT ;  /* 0x000000ff3100020b */ /* 0x024fe20003f8d000 */
[----:B------:R-:W-:Y:S01]  /*54b0*/  IMAD.U32 R0, RZ, RZ, UR4 ;  /* 0x00000004ff007e24 */ /* 0x000fe2000f8e00ff */
[----:B------:R-:W-:Y:S01]  /*54c0*/  @P0 LOP3.LUT P2, RZ, R96, 0xff, RZ, 0xc0, !PT ;  /* 0x000000ff60ff0812 */ /* 0x000fe2000784c0ff */
[----:B------:R-:W-:Y:S01]  /*54d0*/  BSSY B1, `(.L_x_91) ;  /* 0x0000034000017945 */ /* 0x000fe20003800000 */
[----:B------:R-:W-:Y:S01]  /*54e0*/  @P0 SEL R3, RZ, 0xffffffff, P4 ;  /* 0xffffffffff030807 */ /* 0x000fe20002000000 */
[C---:B------:R-:W-:Y:S01]  /*54f0*/  IMAD R32, R44.reuse, 0x20, R47 ;  /* 0x000000202c207824 */ /* 0x040fe200078e022f */
[----:B------:R-:W-:Y:S02]  /*5500*/  LEA R92, R44, UR43, 0x3 ;  /* 0x0000002b2c5c7c11 */ /* 0x000fe4000f8e18ff */
[----:B------:R-:W-:Y:S02]  /*5510*/  CS2R R54, SRZ ;  /* 0x0000000000367805 */ /* 0x000fe4000001ff00 */
[----:B------:R-:W-:Y:S02]  /*5520*/  @P1 SEL R3, R0, R3, !P2 ;  /* 0x0000000300031207 */ /* 0x000fe40005000000 */
[----:B------:R-:W-:Y:S02]  /*5530*/  CS2R R52, SRZ ;  /* 0x0000000000347805 */ /* 0x000fe4000001ff00 */
[----:B------:R-:W-:Y:S02]  /*5540*/  SHF.L.U32 R5, R108, 0x1f, RZ ;  /* 0x0000001f6c057819 */ /* 0x000fe400000006ff */
[----:B------:R-:W-:Y:S02]  /*5550*/  CS2R R58, SRZ ;  /* 0x00000000003a7805 */ /* 0x000fe4000001ff00 */
[----:B------:R-:W-:Y:S02]  /*5560*/  @P0 LOP3.LUT R3, R3, 0x1, RZ, 0xc0, !PT ;  /* 0x0000000103030812 */ /* 0x000fe400078ec0ff */
[----:B------:R-:W-:Y:S02]  /*5570*/  CS2R R56, SRZ ;  /* 0x0000000000387805 */ /* 0x000fe4000001ff00 */
[----:B------:R-:W-:Y:S02]  /*5580*/  PLOP3.LUT P5, PT, PT, PT, PT, 0x8, 0x80 ;  /* 0x000000000080781c */ /* 0x000fe40003fae170 */
[----:B------:R-:W-:Y:S11]  /*5590*/  ISETP.NE.U32.OR P1, PT, R3, 0x1, !P0 ;  /* 0x000000010300780c */ /* 0x000ff60004725470 */
[----:B------:R-:W-:Y:S02]  /*55a0*/  @!UPT UIADD3 URZ, UPT, UPT, URZ, URZ, URZ ;  /* 0x000000fffffff290 */ /* 0x000fe4000fffe0ff */
[----:B------:R-:W-:Y:S04]  /*55b0*/  @P1 SHF.L.U32 R2, R106, 0x1f, RZ ;  /* 0x0000001f6a021819 */ /* 0x000fe800000006ff */
[----:B------:R-:W1:Y:S01]  /*55c0*/  @P1 SYNCS.PHASECHK.TRANS64.TRYWAIT P0, [UR43+0xa0], R2 ;  /* 0x0000a002ff0015a7 */ /* 0x000e62000800112b */
[----:B------:R2:W4:Y:S01]  /*55d0*/  SYNCS.PHASECHK.TRANS64.TRYWAIT P4, [R92+URZ+0xe0], R5 ;  /* 0x0000e0055c0075a7 */ /* 0x00052200080811ff */
[----:B-1----:R-:W-:Y:S01]  /*55e0*/  @P1 PLOP3.LUT P5, PT, P0, PT, PT, 0x8, 0x80 ;  /* 0x000000000080181c */ /* 0x002fe200007ae170 */
[----:B------:R-:W-:Y:S01]  /*55f0*/  @!UPT UIADD3 URZ, UPT, UPT, URZ, URZ, URZ ;  /* 0x000000fffffff290 */ /* 0x000fe2000fffe0ff */
[----:B--2-4-:R-:W-:Y:S11]  /*5600*/  @!P1 BRA `(.L_x_92) ;  /* 0x0000000000809947 */ /* 0x014ff60003800000 */
[----:B------:R-:W-:Y:S01]  /*5610*/  ISETP.NE.U32.AND P0, PT, RZ, UR38, PT ;  /* 0x00000026ff007c0c */ /* 0x000fe2000bf05070 */
[----:B------:R-:W-:Y:S01]  /*5620*/  BSSY B0, `(.L_x_93) ;  /* 0x0000012000007945 */ /* 0x000fe20003800000 */
[----:B------:R-:W-:Y:S02]  /*5630*/  FSETP.NEU.AND P2, PT, R49, RZ, PT ;  /* 0x000000ff3100720b */ /* 0x000fe40003f4d000 */
[----:B------:R-:W-:Y:S02]  /*5640*/  CS2R R58, SRZ ;  /* 0x00000000003a7805 */ /* 0x000fe4000001ff00 */
[----:B------:R-:W-:Y:S02]  /*5650*/  ISETP.NE.AND.EX P0, PT, RZ, UR39, PT, P0 ;  /* 0x00000027ff007c0c */ /* 0x000fe4000bf05300 */
[----:B------:R-:W-:Y:S02]  /*5660*/  CS2R R56, SRZ ;  /* 0x0000000000387805 */ /* 0x000fe4000001ff00 */
[----:B------:R-:W-:Y:S02]  /*5670*/  LOP3.LUT P1, RZ, R96, 0xff, RZ, 0xc0, !PT ;  /* 0x000000ff60ff7812 */ /* 0x000fe4000782c0ff */
[----:B------:R-:W-:Y:S02]  /*5680*/  CS2R R54, SRZ ;  /* 0x0000000000367805 */ /* 0x000fe4000001ff00 */
[----:B------:R-:W-:Y:S02]  /*5690*/  SEL R0, RZ, 0xffffffff, P2 ;  /* 0xffffffffff007807 */ /* 0x000fe40001000000 */
[----:B------:R-:W-:Y:S02]  /*56a0*/  CS2R R52, SRZ ;  /* 0x0000000000347805 */ /* 0x000fe4000001ff00 */
[----:B------:R-:W-:Y:S04]  /*56b0*/  SEL R3, RZ, 0xffffffff, P0 ;  /* 0xffffffffff037807 */ /* 0x000fe80000000000 */
[----:B------:R-:W-:Y:S04]  /*56c0*/  @P3 SEL R0, R3, R0, !P1 ;  /* 0x0000000003003207 */ /* 0x000fe80004800000 */
[----:B------:R-:W-:Y:S04]  /*56d0*/  LOP3.LUT R0, R0, 0x1, RZ, 0xc0, !PT ;  /* 0x0000000100007812 */ /* 0x000fe800078ec0ff */
[----:B------:R-:W-:Y:S01]  /*56e0*/  ISETP.NE.U32.AND P0, PT, R0, 0x1, PT ;  /* 0x000000010000780c */ /* 0x000fe20003f05070 */
[----:B------:R-:W-:Y:S01]  /*56f0*/  @!UPT UIADD3 URZ, UPT, UPT, URZ, URZ, URZ ;  /* 0x000000fffffff290 */ /* 0x000fe2000fffe0ff */
[----:B------:R-:W-:Y:S11]  /*5700*/  @!P5 BRA `(.L_x_94) ;  /* 0x00000000000cd947 */ /* 0x000ff60003800000 */
[----:B------:R-:W-:Y:S04]  /*5710*/  SHF.L.U32 R3, R106, 0x1f, RZ ;  /* 0x0000001f6a037819 */ /* 0x000fe800000006ff */
[----:B------:R-:W1:Y:S02]  /*5720*/  SYNCS.PHASECHK.TRANS64.TRYWAIT P1, [UR43+0xa0], R3 ;  /* 0x0000a003ff0075a7 */ /* 0x000e64000802112b */
[----:B-1----:R-:W-:Y:S05]  /*5730*/  @!P1 BRA `(.L_x_95) ;  /* 0x0000001400e09947 */ /* 0x002fea0003800000 */
.L_x_94:
[----:B------:R-:W-:Y:S05]  /*5740*/  BSYNC B0 ;  /* 0x0000000000007941 */ /* 0x000fea0003800000 */
.L_x_93:
[----:B------:R2:W4:Y:S01]  /*5750*/  @P0 LDS.128 R56, [R103+UR43+0x200] ;  /* 0x0002002b67380984 */ /* 0x0005220008000c00 */
[----:B------:R-:W-:Y:S01]  /*5760*/  UIADD3 UR4, UPT, UPT, UR43, 0xa8, URZ ;  /* 0x000000a82b047890 */ /* 0x000fe2000fffe0ff */
[----:B------:R-:W-:Y:S02]  /*5770*/  LOP3.LUT R106, R106, 0x1, RZ, 0x3c, !PT ;  /* 0x000000016a6a7812 */ /* 0x000fe400078e3cff */
[----:B------:R2:W1:Y:S01]  /*5780*/  @P0 LDS.128 R52, [R99+0x200] ;  /* 0x0002000063340984 */ /* 0x0004620000000c00 */
[----:B------:R-:W-:Y:S01]  /*5790*/  UPRMT UR4, UR37, 0x654, UR4 ;  /* 0x0000065425047896 */ /* 0x000fe20008000004 */
[----:B------:R-:W-:Y:S01]  /*57a0*/  @!PT LDS RZ, [RZ] ;  /* 0x00000000fffff984 */ /* 0x000fe20000000800 */
[----:B------:R-:W-:Y:S01]  /*57b0*/  @!PT LDS RZ, [RZ] ;  /* 0x00000000fffff984 */ /* 0x000fe20000000800 */
[----:B------:R-:W-:Y:S01]  /*57c0*/  @!PT LDS RZ, [RZ] ;  /* 0x00000000fffff984 */ /* 0x000fe20000000800 */
[----:B------:R-:W-:Y:S01]  /*57d0*/  @!PT LDS RZ, [RZ] ;  /* 0x00000000fffff984 */ /* 0x000fe20000000800 */
[----:B------:R5:W-:Y:S06]  /*57e0*/  MEMBAR.ALL.CTA ;  /* 0x0000000000007992 */ /* 0x000bec0000008000 */
[----:B-----5:R-:W5:Y:S02]  /*57f0*/  FENCE.VIEW.ASYNC.S ;  /* 0x00000000000073c6 */ /* 0x020f640000000000 */
[----:B-----5:R-:W-:Y:S03]  /*5800*/  SYNCS.ARRIVE.TRANS64.RED.A1T0 RZ, [UR4], RZ ;  /* 0x000000ffffff79a7 */ /* 0x020fe60008100404 */
.L_x_92:
[----:B------:R-:W-:Y:S05]  /*5810*/  BSYNC B1 ;  /* 0x0000000000017941 */ /* 0x000fea0003800000 */
.L_x_91:
[----:B-1----:R-:W-:Y:S04]  /*5820*/  SHF.R.U32.HI R3, RZ, 0x15, R32 ;  /* 0x00000015ff037819 */ /* 0x002fe80000011620 */
[----:B------:R-:W-:Y:S01]  /*5830*/  LOP3.LUT P0, RZ, R3, 0x3, R104, 0x48, !PT ;  /* 0x0000000303ff7812 */ /* 0x000fe20007804868 */
[----:B------:R-:W-:Y:S01]  /*5840*/  @!UPT UIADD3 URZ, UPT, UPT, URZ, URZ, URZ ;  /* 0x000000fffffff290 */ /* 0x000fe2000fffe0ff */
[----:B------:R-:W-:Y:S11]  /*5850*/  @P4 BRA `(.L_x_96) ;  /* 0x0000000000084947 */ /* 0x000ff60003800000 */
[----:B------:R-:W1:Y:S02]  /*5860*/  SYNCS.PHASECHK.TRANS64.TRYWAIT P1, [R92+URZ+0xe0], R5 ;  /* 0x0000e0055c0075a7 */ /* 0x000e6400080211ff */
[----:B-1----:R-:W-:Y:S05]  /*5870*/  @!P1 BRA `(.L_x_97) ;  /* 0x0000001400a89947 */ /* 0x002fea0003800000 */
.L_x_96:
[----:B------:R-:W-:Y:S05]  /*5880*/  @!P0 BRA `(.L_x_98) ;  /* 0x0000000000408947 */ /* 0x000fea0003800000 */
[----:B------:R-:W1:Y:S01]  /*5890*/  LDCU.64 UR8, c[0x4][0x70] ;  /* 0x01000e00ff0877ac */ /* 0x000e620008000a00 */
[----:B------:R-:W-:Y:S01]  /*58a0*/  MOV R3, 0x0 ;  /* 0x0000000000037802 */ /* 0x000fe20000000f00 */
[----:B------:R-:W-:Y:S02]  /*58b0*/  HFMA2 R12, -RZ, RZ, 0, 5.9604644775390625e-08 ;  /* 0x00000001ff0c7431 */ /* 0x000fe400000001ff */
[----:B------:R-:W-:Y:S02]  /*58c0*/  IMAD.MOV.U32 R8, RZ, RZ, 0x192 ;  /* 0x00000192ff087424 */ /* 0x000fe400078e00ff */
[----:B------:R-:W-:Y:S01]  /*58d0*/  IMAD.MOV.U32 R13, RZ, RZ, RZ ;  /* 0x000000ffff0d7224 */ /* 0x000fe200078e00ff */
[----:B------:R-:W5:Y:S01]  /*58e0*/  LDCU.64 UR6, c[0x4][0x78] ;  /* 0x01000f00ff0677ac */ /* 0x000f620008000a00 */
[----:B------:R-:W2:Y:S01]  /*58f0*/  LDC.64 R2, c[0x4][R3] ;  /* 0x0100000003027b82 */ /* 0x000ea20000000a00 */
[----:B------:R-:W3:Y:S01]  /*5900*/  LDCU.64 UR4, c[0x4][0x10] ;  /* 0x01000200ff0477ac */ /* 0x000ee20008000a00 */
[----:B-1----:R-:W-:Y:S01]  /*5910*/  MOV R5, UR9 ;  /* 0x0000000900057c02 */ /* 0x002fe20008000f00 */
[----:B------:R-:W-:Y:S01]  /*5920*/  IMAD.U32 R4, RZ, RZ, UR8 ;  /* 0x00000008ff047e24 */ /* 0x000fe2000f8e00ff */
[----:B-----5:R-:W-:Y:S01]  /*5930*/  MOV R7, UR7 ;  /* 0x0000000700077c02 */ /* 0x020fe20008000f00 */
[----:B------:R-:W-:Y:S01]  /*5940*/  IMAD.U32 R6, RZ, RZ, UR6 ;  /* 0x00000006ff067e24 */ /* 0x000fe2000f8e00ff */
[----:B---3--:R-:W-:Y:S01]  /*5950*/  MOV R11, UR5 ;  /* 0x00000005000b7c02 */ /* 0x008fe20008000f00 */
[----:B------:R-:W-:Y:S02]  /*5960*/  IMAD.U32 R10, RZ, RZ, UR4 ;  /* 0x00000004ff0a7e24 */ /* 0x000fe4000f8e00ff */
[----:B------:R-:W-:Y:S07]  /*5970*/  LEPC R20, `(.L_x_98) ;  /* 0x000000001014794e */ /* 0x000fee0000000000 */
[----:B--2-4-:R-:W-:Y:S05]  /*5980*/  CALL.ABS.NOINC R2 ;  /* 0x0000000002007343 */ /* 0x014fea0003c00000 */
.L_x_98:
[----:B------:R-:W-:Y:S01]  /*5990*/  LOP3.LUT P0, RZ, R102, 0x60, RZ, 0xc0, !PT ;  /* 0x0000006066ff7812 */ /* 0x000fe2000780c0ff */
[----:B------:R-:W-:Y:S05]  /*59a0*/  WARPSYNC.ALL ;  /* 0x0000000000007948 */ /* 0x000fea0003800000 */
[----:B------:R-:W-:Y:S01]  /*59b0*/  R2UR UR4, R32 ;  /* 0x00000000200472ca */ /* 0x000fe200000e0000 */
[----:B------:R-:W-:Y:S01]  /*59c0*/  BSSY.RECONVERGENT B0, `(.L_x_99) ;  /* 0x000009f000007945 */ /* 0x000fe20003800200 */
[-C--:B----4-:R-:W-:Y:S02]  /*59d0*/  F2FP.F16.E4M3.UNPACK_B R50, R56.reuse ;  /* 0x00000038ff32723e */ /* 0x090fe400020006ff */
[----:B------:R-:W-:Y:S02]  /*59e0*/  F2FP.F16.E4M3.UNPACK_B R63, R56.H1 ;  /* 0x00000038ff3f723e */ /* 0x000fe400030006ff */
[-C--:B------:R-:W-:Y:S01]  /*59f0*/  F2FP.F16.E4M3.UNPACK_B R56, R57.reuse ;  /* 0x00000039ff38723e */ /* 0x080fe200020006ff */
[--C-:B------:R-:W-:Y:S01]  /*5a00*/  HADD2.F32 R48, -RZ, R50.reuse.H0_H0 ;  /* 0x20000032ff307230 */ /* 0x100fe20000004100 */
[----:B------:R-:W-:Y:S01]  /*5a10*/  F2FP.F16.E4M3.UNPACK_B R57, R57.H1 ;  /* 0x00000039ff39723e */ /* 0x000fe200030006ff */
[----:B------:R-:W-:Y:S01]  /*5a20*/  HADD2.F32 R50, -RZ, R50.H1_H1 ;  /* 0x30000032ff327230 */ /* 0x000fe20000004100 */
[-C--:B------:R-:W-:Y:S01]  /*5a30*/  F2FP.F16.E4M3.UNPACK_B R66, R52.reuse ;  /* 0x00000034ff42723e */ /* 0x080fe200020006ff */
[--C-:B------:R-:W-:Y:S01]  /*5a40*/  HADD2.F32 R51, -RZ, R63.reuse.H0_H0 ;  /* 0x2000003fff337230 */ /* 0x100fe20000004100 */
[----:B------:R-:W-:Y:S01]  /*5a50*/  F2FP.F16.E4M3.UNPACK_B R68, R52.H1 ;  /* 0x00000034ff44723e */ /* 0x000fe200030006ff */
[----:B------:R-:W3:Y:S01]  /*5a60*/  LDTM.x32 R4, tmem[UR4] ;  /* 0x00000004000479ee */ /* 0x000ee200082c0000 */
[----:B------:R-:W-:Y:S01]  /*5a70*/  NOP ;  /* 0x0000000000007918 */ /* 0x000fe20000000000 */
[----:B------:R-:W-:Y:S01]  /*5a80*/  R2UR UR5, R92 ;  /* 0x000000005c0572ca */ /* 0x000fe200000e0000 */
[--C-:B------:R-:W-:Y:S01]  /*5a90*/  HADD2.F32 R65, -RZ, R66.reuse.H0_H0 ;  /* 0x20000042ff417230 */ /* 0x100fe20000004100 */
[----:B------:R-:W-:Y:S01]  /*5aa0*/  F2FP.F16.E4M3.UNPACK_B R61, R58 ;  /* 0x0000003aff3d723e */ /* 0x000fe200020006ff */
[----:B------:R-:W-:Y:S01]  /*5ab0*/  HADD2.F32 R67, -RZ, R66.H1_H1 ;  /* 0x30000042ff437230 */ /* 0x000fe20000004100 */
[-C--:B------:R-:W-:Y:S01]  /*5ac0*/  F2FP.F16.E4M3.UNPACK_B R70, R53.reuse ;  /* 0x00000035ff46723e */ /* 0x080fe200020006ff */
[----:B------:R-:W-:Y:S01]  /*5ad0*/  HADD2.F32 R52, -RZ, R63.H1_H1 ;  /* 0x3000003fff347230 */ /* 0x000fe20000004100 */
[----:B------:R-:W-:Y:S01]  /*5ae0*/  F2FP.F16.E4M3.UNPACK_B R72, R53.H1 ;  /* 0x00000035ff48723e */ /* 0x000fe200030006ff */
[----:B------:R-:W-:Y:S01]  /*5af0*/  HADD2.F32 R53, -RZ, R56.H0_H0 ;  /* 0x20000038ff357230 */ /* 0x000fe20000004100 */
[-C--:B------:R-:W-:Y:S01]  /*5b00*/  F2FP.F16.E4M3.UNPACK_B R74, R54.reuse ;  /* 0x00000036ff4a723e */ /* 0x080fe200020006ff */
[----:B------:R-:W-:Y:S01]  /*5b10*/  HADD2.F32 R69, -RZ, R70.H0_H0 ;  /* 0x20000046ff457230 */ /* 0x000fe20000004100 */
[----:B------:R-:W-:Y:S01]  /*5b20*/  F2FP.F16.E4M3.UNPACK_B R76, R54.H1 ;  /* 0x00000036ff4c723e */ /* 0x000fe200030006ff */
[----:B------:R-:W-:Y:S01]  /*5b30*/  HADD2.F32 R54, -RZ, R56.H1_H1 ;  /* 0x30000038ff367230 */ /* 0x000fe20000004100 */
[----:B------:R-:W-:Y:S01]  /*5b40*/  F2FP.F16.E4M3.UNPACK_B R60, R58.H1 ;  /* 0x0000003aff3c723e */ /* 0x000fe200030006ff */
[----:B------:R-:W-:Y:S01]  /*5b50*/  UIADD3 UR5, UPT, UPT, UR5, 0x100, URZ ;  /* 0x0000010005057890 */ /* 0x000fe2000fffe0ff */
[----:B------:R-:W-:Y:S01]  /*5b60*/  HADD2.F32 R58, -RZ, R61.H1_H1 ;  /* 0x3000003dff3a7230 */ /* 0x000fe20000004100 */
[----:B------:R-:W-:Y:S01]  /*5b70*/  F2FP.F16.E4M3.UNPACK_B R77, R55 ;  /* 0x00000037ff4d723e */ /* 0x000fe200020006ff */
[----:B------:R-:W-:Y:S01]  /*5b80*/  HADD2.F32 R70, -RZ, R70.H1_H1 ;  /* 0x30000046ff467230 */ /* 0x000fe20000004100 */
[----:B------:R-:W-:Y:S01]  /*5b90*/  UPRMT UR5, UR37, 0x654, UR5 ;  /* 0x0000065425057896 */ /* 0x000fe20008000005 */
[--C-:B------:R-:W-:Y:S01]  /*5ba0*/  HADD2.F32 R73, -RZ, R74.reuse.H0_H0 ;  /* 0x2000004aff497230 */ /* 0x100fe20000004100 */
[----:B------:R-:W-:Y:S01]  /*5bb0*/  F2FP.F16.E4M3.UNPACK_B R62, R59 ;  /* 0x0000003bff3e723e */ /* 0x000fe200020006ff */
[----:B------:R-:W-:Y:S01]  /*5bc0*/  HADD2.F32 R74, -RZ, R74.H1_H1 ;  /* 0x3000004aff4a7230 */ /* 0x000fe20000004100 */
[----:B------:R-:W-:Y:S01]  /*5bd0*/  F2FP.F16.E4M3.UNPACK_B R78, R55.H1 ;  /* 0x00000037ff4e723e */ /* 0x000fe200030006ff */
[C---:B---3--:R-:W-:Y:S01]  /*5be0*/  FMUL R4, R46.reuse, R4 ;  /* 0x000000042e047220 */ /* 0x048fe20000400000 */
[C---:B------:R-:W-:Y:S01]  /*5bf0*/  FMUL R5, R46.reuse, R5 ;  /* 0x000000052e057220 */ /* 0x040fe20000400000 */
[C---:B------:R-:W-:Y:S01]  /*5c00*/  FMUL R8, R46.reuse, R8 ;  /* 0x000000082e087220 */ /* 0x040fe20000400000 */
[C---:B------:R-:W-:Y:S01]  /*5c10*/  FMUL R9, R46.reuse, R9 ;  /* 0x000000092e097220 */ /* 0x040fe20000400000 */
[----:B------:R-:W-:Y:S01]  /*5c20*/  SYNCS.ARRIVE.TRANS64.RED.A1T0 RZ, [UR5], RZ ;  /* 0x000000ffffff79a7 */ /* 0x000fe20008100405 */
[C---:B------:R-:W-:Y:S01]  /*5c30*/  FFMA R4, R49.reuse, R48, R4 ;  /* 0x0000003031047223 */ /* 0x040fe20000000004 */
[C---:B------:R-:W-:Y:S01]  /*5c40*/  FFMA R5, R49.reuse, R50, R5 ;  /* 0x0000003231057223 */ /* 0x040fe20000000005 */
[C---:B------:R-:W-:Y:S01]  /*5c50*/  FMUL R12, R46.reuse, R12 ;  /* 0x0000000c2e0c7220 */ /* 0x040fe20000400000 */
        /* <DEDUP_REMOVED lines=9> */
[----:B------:R-:W-:Y:S02]  /*5cf0*/  HADD2.F32 R48, -RZ, R77.H1_H1 ;  /* 0x3000004dff307230 */ /* 0x000fe40000004100 */
[C---:B------:R-:W-:Y:S01]  /*5d00*/  FMUL R28, R46.reuse, R32 ;  /* 0x000000202e1c7220 */ /* 0x040fe20000400000 */
[C---:B------:R-:W-:Y:S01]  /*5d10*/  FMUL R29, R46.reuse, R33 ;  /* 0x000000212e1d7220 */ /* 0x040fe20000400000 */
[C---:B------:R-:W-:Y:S01]  /*5d20*/  FMUL R6, R46.reuse, R6 ;  /* 0x000000062e067220 */ /* 0x040fe20000400000 */
[C---:B------:R-:W-:Y:S01]  /*5d30*/  FMUL R7, R46.reuse, R7 ;  /* 0x000000072e077220 */ /* 0x040fe20000400000 */
[--C-:B------:R-:W-:Y:S02]  /*5d40*/  HADD2.F32 R55, -RZ, R57.reuse.H0_H0 ;  /* 0x20000039ff377230 */ /* 0x100fe40000004100 */
[C---:B------:R-:W-:Y:S01]  /*5d50*/  FMUL R10, R46.reuse, R10 ;  /* 0x0000000a2e0a7220 */ /* 0x040fe20000400000 */
[C---:B------:R-:W-:Y:S01]  /*5d60*/  FFMA R6, R49.reuse, R51, R6 ;  /* 0x0000003331067223 */ /* 0x040fe20000000006 */
[----:B------:R-:W-:Y:S02]  /*5d70*/  HADD2.F32 R56, -RZ, R57.H1_H1 ;  /* 0x30000039ff387230 */ /* 0x000fe40000004100 */
[C---:B------:R-:W-:Y:S01]  /*5d80*/  FFMA R7, R49.reuse, R52, R7 ;  /* 0x0000003431077223 */ /* 0x040fe20000000007 */
[C---:B------:R-:W-:Y:S01]  /*5d90*/  FFMA R8, R49.reuse, R53, R8 ;  /* 0x0000003531087223 */ /* 0x040fe20000000008 */
[C---:B------:R-:W-:Y:S01]  /*5da0*/  FFMA R9, R49.reuse, R54, R9 ;  /* 0x0000003631097223 */ /* 0x040fe20000000009 */
[----:B------:R-:W-:Y:S02]  /*5db0*/  HADD2.F32 R57, -RZ, R61.H0_H0 ;  /* 0x2000003dff397230 */ /* 0x000fe40000004100 */
[----:B------:R-:W-:Y:S01]  /*5dc0*/  FFMA R10, R49, R55, R10 ;  /* 0x00000037310a7223 */ /* 0x000fe2000000000a */
[----:B------:R-:W-:Y:S01]  /*5dd0*/  F2FP.SATFINITE.E4M3.F32.PACK_AB_MERGE_C R92, R7, R6, RZ ;  /* 0x00000006075c723e */ /* 0x000fe200048070ff */
[----:B------:R-:W-:Y:S02]  /*5de0*/  HADD2.F32 R61, -RZ, R62.H0_H0 ;  /* 0x2000003eff3d7230 */ /* 0x000fe40000004100 */
[C---:B------:R-:W-:Y:S01]  /*5df0*/  FMUL R11, R46.reuse, R11 ;  /* 0x0000000b2e0b7220 */ /* 0x040fe20000400000 */
[----:B------:R-:W-:Y:S01]  /*5e00*/  F2FP.F16.E4M3.UNPACK_B R64, R59.H1 ;  /* 0x0000003bff40723e */ /* 0x000fe200030006ff */
[----:B------:R-:W-:Y:S01]  /*5e10*/  HADD2.F32 R59, -RZ, R60.H0_H0 ;  /* 0x2000003cff3b7230 */ /* 0x000fe20000004100 */
[----:B------:R-:W-:Y:S01]  /*5e20*/  F2FP.SATFINITE.E4M3.F32.PACK_AB_MERGE_C R92, R5, R4, R92 ;  /* 0x00000004055c723e */ /* 0x000fe2000480705c */
[C---:B------:R-:W-:Y:S01]  /*5e30*/  FFMA R11, R49.reuse, R56, R11 ;  /* 0x00000038310b7223 */ /* 0x040fe2000000000b */
[C---:B------:R-:W-:Y:S01]  /*5e40*/  FFMA R12, R49.reuse, R57, R12 ;  /* 0x00000039310c7223 */ /* 0x040fe2000000000c */
[----:B------:R-:W-:Y:S01]  /*5e50*/  FFMA R13, R49, R58, R13 ;  /* 0x0000003a310d7223 */ /* 0x000fe2000000000d */
[----:B------:R-:W-:Y:S02]  /*5e60*/  HADD2.F32 R62, -RZ, R62.H1_H1 ;  /* 0x3000003eff3e7230 */ /* 0x000fe40000004100 */
[C---:B------:R-:W-:Y:S01]  /*5e70*/  FMUL R14, R46.reuse, R14 ;  /* 0x0000000e2e0e7220 */ /* 0x040fe20000400000 */
[----:B------:R-:W-:Y:S01]  /*5e80*/  HADD2.F32 R60, -RZ, R60.H1_H1 ;  /* 0x3000003cff3c7230 */ /* 0x000fe20000004100 */
[----:B------:R-:W-:Y:S01]  /*5e90*/  F2FP.SATFINITE.E4M3.F32.PACK_AB_MERGE_C R93, R11, R10, RZ ;  /* 0x0000000a0b5d723e */ /* 0x000fe200048070ff */
[----:B------:R-:W-:Y:S02]  /*5ea0*/  HADD2.F32 R51, -RZ, R77.H0_H0 ;  /* 0x2000004dff337230 */ /* 0x000fe40000004100 */
[----:B------:R-:W-:Y:S01]  /*5eb0*/  FFMA R14, R49, R59, R14 ;  /* 0x0000003b310e7223 */ /* 0x000fe2000000000e */
[C---:B------:R-:W-:Y:S01]  /*5ec0*/  FMUL R15, R46.reuse, R15 ;  /* 0x0000000f2e0f7220 */ /* 0x040fe20000400000 */
[--C-:B------:R-:W-:Y:S01]  /*5ed0*/  HADD2.F32 R63, -RZ, R64.reuse.H0_H0 ;  /* 0x20000040ff3f7230 */ /* 0x100fe20000004100 */
[----:B------:R-:W-:Y:S01]  /*5ee0*/  F2FP.SATFINITE.E4M3.F32.PACK_AB_MERGE_C R93, R9, R8, R93 ;  /* 0x00000008095d723e */ /* 0x000fe2000480705d */
[----:B------:R-:W-:Y:S02]  /*5ef0*/  HADD2.F32 R64, -RZ, R64.H1_H1 ;  /* 0x30000040ff407230 */ /* 0x000fe40000004100 */
[C---:B------:R-:W-:Y:S01]  /*5f00*/  FFMA R15, R49.reuse, R60, R15 ;  /* 0x0000003c310f7223 */ /* 0x040fe2000000000f */
[C---:B------:R-:W-:Y:S01]  /*5f10*/  FFMA R16, R49.reuse, R61, R16 ;  /* 0x0000003d31107223 */ /* 0x040fe20000000010 */
[C---:B------:R-:W-:Y:S01]  /*5f20*/  FFMA R17, R49.reuse, R62, R17 ;  /* 0x0000003e31117223 */ /* 0x040fe20000000011 */
[C---:B------:R-:W-:Y:S01]  /*5f30*/  FMUL R18, R46.reuse, R18 ;  /* 0x000000122e127220 */ /* 0x040fe20000400000 */
[C---:B------:R-:W-:Y:S01]  /*5f40*/  FMUL R19, R46.reuse, R19 ;  /* 0x000000132e137220 */ /* 0x040fe20000400000 */
[--C-:B------:R-:W-:Y:S02]  /*5f50*/  HADD2.F32 R66, -RZ, R68.reuse.H0_H0 ;  /* 0x20000044ff427230 */ /* 0x100fe40000004100 */
[C---:B------:R-:W-:Y:S01]  /*5f60*/  FMUL R3, R46.reuse, R22 ;  /* 0x000000162e037220 */ /* 0x040fe20000400000 */
[C---:B------:R-:W-:Y:S01]  /*5f70*/  FFMA R18, R49.reuse, R63, R18 ;  /* 0x0000003f31127223 */ /* 0x040fe20000000012 */
[----:B------:R-:W-:Y:S02]  /*5f80*/  HADD2.F32 R68, -RZ, R68.H1_H1 ;  /* 0x30000044ff447230 */ /* 0x000fe40000004100 */
[C---:B------:R-:W-:Y:S01]  /*5f90*/  FFMA R19, R49.reuse, R64, R19 ;  /* 0x0000004031137223 */ /* 0x040fe20000000013 */
[C---:B------:R-:W-:Y:S01]  /*5fa0*/  FMUL R23, R46.reuse, R23 ;  /* 0x000000172e177220 */ /* 0x040fe20000400000 */
[C---:B------:R-:W-:Y:S01]  /*5fb0*/  FFMA R0, R49.reuse, R65, R0 ;  /* 0x0000004131007223 */ /* 0x040fe20000000000 */
[C---:B------:R-:W-:Y:S01]  /*5fc0*/  FFMA R2, R49.reuse, R67, R2 ;  /* 0x0000004331027223 */ /* 0x040fe20000000002 */
[--C-:B------:R-:W-:Y:S02]  /*5fd0*/  HADD2.F32 R71, -RZ, R72.reuse.H0_H0 ;  /* 0x20000048ff477230 */ /* 0x100fe40000004100 */
[C---:B------:R-:W-:Y:S01]  /*5fe0*/  FFMA R3, R49.reuse, R66, R3 ;  /* 0x0000004231037223 */ /* 0x040fe20000000003 */
[----:B------:R-:W-:Y:S02]  /*5ff0*/  HADD2.F32 R72, -RZ, R72.H1_H1 ;  /* 0x30000048ff487230 */ /* 0x000fe40000004100 */
[C---:B------:R-:W-:Y:S01]  /*6000*/  FMUL R22, R46.reuse, R26 ;  /* 0x0000001a2e167220 */ /* 0x040fe20000400000 */
        /* <DEDUP_REMOVED lines=16> */
[----:B------:R-:W-:Y:S01]  /*6110*/  FFMA R31, R49, R76, R31 ;  /* 0x0000004c311f7223 */ /* 0x000fe2000000001f */
[----:B------:R-:W-:Y:S01]  /*6120*/  FMUL R35, R46, R35 ;  /* 0x000000232e237220 */ /* 0x000fe20000400000 */
[----:B------:R-:W-:Y:S01]  /*6130*/  F2FP.SATFINITE.E4M3.F32.PACK_AB_MERGE_C R94, R15, R14, RZ ;  /* 0x0000000e0f5e723e */ /* 0x000fe200048070ff */
[----:B------:R-:W-:Y:S01]  /*6140*/  FFMA R28, R49, R51, R28 ;  /* 0x00000033311c7223 */ /* 0x000fe2000000001c */
[----:B------:R-:W-:Y:S01]  /*6150*/  F2FP.SATFINITE.E4M3.F32.PACK_AB_MERGE_C R95, R19, R18, RZ ;  /* 0x00000012135f723e */ /* 0x000fe200048070ff */
[C---:B------:R-:W-:Y:S01]  /*6160*/  FFMA R29, R49.reuse, R48, R29 ;  /* 0x00000030311d7223 */ /* 0x040fe2000000001d */
[C---:B------:R-:W-:Y:S01]  /*6170*/  FFMA R30, R49.reuse, R77, R30 ;  /* 0x0000004d311e7223 */ /* 0x040fe2000000001e */
[----:B------:R-:W-:Y:S01]  /*6180*/  FFMA R35, R49, R50, R35 ;  /* 0x0000003231237223 */ /* 0x000fe20000000023 */
[----:B------:R-:W-:Y:S02]  /*6190*/  F2FP.SATFINITE.E4M3.F32.PACK_AB_MERGE_C R94, R13, R12, R94 ;  /* 0x0000000c0d5e723e */ /* 0x000fe4000480705e */
[----:B------:R-:W-:Y:S02]  /*61a0*/  F2FP.SATFINITE.E4M3.F32.PACK_AB_MERGE_C R95, R17, R16, R95 ;  /* 0x00000010115f723e */ /* 0x000fe4000480705f */
[----:B------:R-:W-:Y:S02]  /*61b0*/  F2FP.SATFINITE.E4M3.F32.PACK_AB_MERGE_C R113, R23, R3, RZ ;  /* 0x000000031771723e */ /* 0x000fe400048070ff */
[----:B------:R-:W-:Y:S01]  /*61c0*/  F2FP.SATFINITE.E4M3.F32.PACK_AB_MERGE_C R114, R27, R22, RZ ;  /* 0x000000161b72723e */ /* 0x000fe200048070ff */
[----:B------:R1:W-:Y:S01]  /*61d0*/  STS.128 [R103+UR43+0x1200], R92 ;  /* 0x0012005c67007988 */ /* 0x0003e20008000c2b */
[----:B------:R-:W-:Y:S02]  /*61e0*/  F2FP.SATFINITE.E4M3.F32.PACK_AB_MERGE_C R116, R31, R26, RZ ;  /* 0x0000001a1f74723e */ /* 0x000fe400048070ff */
[----:B------:R-:W-:Y:S02]  /*61f0*/  F2FP.SATFINITE.E4M3.F32.PACK_AB_MERGE_C R117, R35, R30, RZ ;  /* 0x0000001e2375723e */ /* 0x000fe400048070ff */
[----:B------:R-:W-:Y:S02]  /*6200*/  F2FP.SATFINITE.E4M3.F32.PACK_AB_MERGE_C R112, R2, R0, R113 ;  /* 0x000000000270723e */ /* 0x000fe40004807071 */
[----:B------:R-:W-:Y:S02]  /*6210*/  F2FP.SATFINITE.E4M3.F32.PACK_AB_MERGE_C R113, R21, R20, R114 ;  /* 0x000000141571723e */ /* 0x000fe40004807072 */
[----:B------:R-:W-:Y:S02]  /*6220*/  F2FP.SATFINITE.E4M3.F32.PACK_AB_MERGE_C R114, R25, R24, R116 ;  /* 0x000000181972723e */ /* 0x000fe40004807074 */
[----:B------:R-:W-:Y:S02]  /*6230*/  F2FP.SATFINITE.E4M3.F32.PACK_AB_MERGE_C R115, R29, R28, R117 ;  /* 0x0000001c1d73723e */ /* 0x000fe40004807075 */
[----:B------:R-:W-:Y:S03]  /*6240*/  IADD3 R116, PT, PT, R44, 0x1, RZ ;  /* 0x000000012c747810 */ /* 0x000fe60007ffe0ff */
[----:B------:R1:W-:Y:S01]  /*6250*/  STS.128 [R99+0x1200], R112 ;  /* 0x0012007063007388 */ /* 0x0003e20000000c00 */
[----:B------:R-:W-:Y:S01]  /*6260*/  @!PT LDS RZ, [RZ] ;  /* 0x00000000fffff984 */ /* 0x000fe20000000800 */
[----:B------:R-:W-:Y:S01]  /*6270*/  @!PT LDS RZ, [RZ] ;  /* 0x00000000fffff984 */ /* 0x000fe20000000800 */
[----:B------:R-:W-:Y:S01]  /*6280*/  @!PT LDS RZ, [RZ] ;  /* 0x00000000fffff984 */ /* 0x000fe20000000800 */
[----:B------:R-:W-:Y:S01]  /*6290*/  @!PT LDS RZ, [RZ] ;  /* 0x00000000fffff984 */ /* 0x000fe20000000800 */
[----:B------:R3:W-:Y:S07]  /*62a0*/  MEMBAR.ALL.CTA ;  /* 0x0000000000007992 */ /* 0x0007ee0000008000 */
[----:B---3--:R-:W3:Y:S02]  /*62b0*/  FENCE.VIEW.ASYNC.S ;  /* 0x00000000000073c6 */ /* 0x008ee40000000000 */
[----:B---3--:R-:W-:Y:S06]  /*62c0*/  BAR.SYNC.DEFER_BLOCKING 0x1, 0x80 ;  /* 0x0042000000007b1d */ /* 0x008fec0000010000 */
[----:B------:R-:W-:Y:S05]  /*62d0*/  @P0 BRA `(.L_x_100) ;  /* 0x0000000000340947 */ /* 0x000fea0003800000 */
[----:B------:R-:W-:Y:S01]  /*62e0*/  UIADD3 UR12, UPT, UPT, UR43, 0x1200, URZ ;  /* 0x000012002b0c7890 */ /* 0x000fe2000fffe0ff */
[----:B------:R-:W-:Y:S01]  /*62f0*/  R2UR UR9, R91 ;  /* 0x000000005b0972ca */ /* 0x000fe200000e0000 */
[----:B------:R-:W-:Y:S01]  /*6300*/  UIADD3 UR10, UP0, UPT, UR46, 0x680, URZ ;  /* 0x000006802e0a7890 */ /* 0x000fe2000ff1e0ff */
[----:B------:R-:W-:Y:S01]  /*6310*/  R2UR UR8, R97 ;  /* 0x00000000610872ca */ /* 0x000fe200000e0000 */
[----:B------:R-:W-:Y:S02]  /*6320*/  UMOV UR7, UR36 ;  /* 0x0000002400077c82 */ /* 0x000fe40008000000 */
[----:B------:R-:W-:Y:S01]  /*6330*/  IMAD.U32 R109, RZ, RZ, UR12 ;  /* 0x0000000cff6d7e24 */ /* 0x000fe2000f8e00ff */
[----:B------:R-:W-:Y:S04]  /*6340*/  UIADD3.X UR11, UPT, UPT, URZ, UR47, URZ, UP0, !UPT ;  /* 0x0000002fff0b7290 */ /* 0x000fe800087fe4ff */
[----:B------:R-:W-:Y:S03]  /*6350*/  R2UR UR4, R109 ;  /* 0x000000006d0472ca */ /* 0x000fe600000e0000 */
[----:B------:R-:W-:Y:S02]  /*6360*/  USHF.L.U32 UR5, UR9, 0x5, URZ ;  /* 0x0000000509057899 */ /* 0x000fe400080006ff */
[----:B------:R-:W-:Y:S09]  /*6370*/  USHF.L.U32 UR6, UR8, 0x7, URZ ;  /* 0x0000000708067899 */ /* 0x000ff200080006ff */
[----:B------:R3:W-:Y:S01]  /*6380*/  UTMASTG.3D [UR4], [UR10] ;  /* 0x000000040a0073b5 */ /* 0x0007e20008010000 */
[----:B------:R0:W-:Y:S01]  /*6390*/  UTMACMDFLUSH ;  /* 0x00000000000079b7 */ /* 0x0001e20000000000 */
[----:B---3--:R-:W-:Y:S04]  /*63a0*/  DEPBAR.LE SB0, 0x0 ;  /* 0x000080000000791a */ /* 0x008fe80000000000 */
.L_x_100:
[----:B------:R-:W-:Y:S05]  /*63b0*/  BSYNC.RECONVERGENT B0 ;  /* 0x0000000000007941 */ /* 0x000fea0003800200 */
.L_x_99:
[----:B------:R-:W-:Y:S01]  /*63c0*/  BAR.SYNC.DEFER_BLOCKING 0x1, 0x80 ;  /* 0x0042000000007b1d */ /* 0x000fe20000010000 */
[----:B------:R-:W-:Y:S01]  /*63d0*/  ISETP.NE.AND P2, PT, R110, RZ, PT ;  /* 0x000000ff6e00720c */ /* 0x000fe20003f45270 */
[----:B------:R-:W-:Y:S01]  /*63e0*/  IMAD.IADD R91, R43, 0x1, R79 ;  /* 0x000000012b5b7824 */ /* 0x000fe200078e024f */
[----:B------:R-:W-:Y:S01]  /*63f0*/  ISETP.NE.AND P0, PT, R111, 0x2, PT ;  /* 0x000000026f00780c */ /* 0x000fe20003f05270 */
[----:B------:R-:W-:Y:S01]  /*6400*/  IMAD.IADD R97, R45, 0x1, R90 ;  /* 0x000000012d617824 */ /* 0x000fe200078e025a */
[----:B------:R-:W-:Y:S02]  /*6410*/  ISETP.NE.AND P1, PT, R116, 0x4, PT ;  /* 0x000000047400780c */ /* 0x000fe40003f25270 */
[----:B------:R-:W-:Y:S02]  /*6420*/  SEL R0, RZ, 0x1, P0 ;  /* 0x00000001ff007807 */ /* 0x000fe40000000000 */
[----:B------:R-:W-:Y:S02]  /*6430*/  SEL R3, RZ, 0x1, P1 ;  /* 0x00000001ff037807 */ /* 0x000fe40000800000 */
[----:B------:R-:W-:Y:S02]  /*6440*/  LOP3.LUT R107, R107, R0, RZ, 0x3c, !PT ;  /* 0x000000006b6b7212 */ /* 0x000fe400078e3cff */
[----:B------:R-:W-:Y:S02]  /*6450*/  LOP3.LUT R108, R108, R3, RZ, 0x3c, !PT ;  /* 0x000000036c6c7212 */ /* 0x000fe400078e3cff */
[----:B------:R-:W-:Y:S02]  /*6460*/  @P2 R2UR UR36, R105 ;  /* 0x00000000692422ca */ /* 0x000fe400000e0000 */
[----:B------:R-:W-:Y:S02]  /*6470*/  SEL R111, R111, RZ, P0 ;  /* 0x000000ff6f6f7207 */ /* 0x000fe40000000000 */
[----:B------:R-:W-:Y:S01]  /*6480*/  SEL R44, R116, RZ, P1 ;  /* 0x000000ff742c7207 */ /* 0x000fe20000800000 */
[----:B------:R-:W-:Y:S10]  /*6490*/  @P2 BRA `(.L_x_101) ;  /* 0xffffffe4009c2947 */ /* 0x000ff4000383ffff */
[----:B------:R-:W-:Y:S05]  /*64a0*/  EXIT ;  /* 0x000000000000794d */ /* 0x000fea0003800000 */
.L_x_20:
[----:B--2---:R2:W1:Y:S02]  /*64b0*/  SYNCS.PHASECHK.TRANS64.TRYWAIT P0, [R3+URZ+0x130], R2 ;  /* 0x00013002030075a7 */ /* 0x00446400080011ff */
[----:B-1----:R-:W-:Y:S05]  /*64c0*/  @!P0 NANOSLEEP.SYNCS 0x989680 ;  /* 0x009896800000895d */ /* 0x002fea0003900000 */
[----:B------:R-:W1:Y:S02]  /*64d0*/  @!P0 SYNCS.PHASECHK.TRANS64 P0, [R3+URZ+0x130], R2 ;  /* 0x00013002030085a7 */ /* 0x000e6400080010ff */
[----:B-1----:R-:W-:Y:S05]  /*64e0*/  @!P0 BRA `(.L_x_20) ;  /* 0xfffffffc00f08947 */ /* 0x002fea000383ffff */
[----:B------:R-:W-:Y:S05]  /*64f0*/  BRA `(.L_x_102) ;  /* 0xffffffb0005c7947 */ /* 0x000fea000383ffff */
.L_x_23:
[----:B-1----:R-:W-:-:S07]  /*6500*/  MOV R2, UR33 ;  /* 0x0000002100027c02 */ /* 0x002fce0008000f00 */
.L_x_103:
[----:B-1----:R1:W2:Y:S02]  /*6510*/  SYNCS.PHASECHK.TRANS64.TRYWAIT P0, [R2+URZ+0x50], R5 ;  /* 0x00005005020075a7 */ /* 0x0022a400080011ff */
[----:B--2---:R-:W-:Y:S05]  /*6520*/  @!P0 NANOSLEEP.SYNCS 0x989680 ;  /* 0x009896800000895d */ /* 0x004fea0003900000 */
[----:B------:R-:W2:Y:S02]  /*6530*/  @!P0 SYNCS.PHASECHK.TRANS64 P0, [R2+URZ+0x50], R5 ;  /* 0x00005005020085a7 */ /* 0x000ea400080010ff */
[----:B--2---:R-:W-:Y:S05]  /*6540*/  @!P0 BRA `(.L_x_103) ;  /* 0xfffffffc00f08947 */ /* 0x004fea000383ffff */
[----:B------:R-:W-:Y:S05]  /*6550*/  BRA `(.L_x_22) ;  /* 0xffffffb000ac7947 */ /* 0x000fea000383ffff */
.L_x_29:
[----:B-1----:R-:W-:-:S07]  /*6560*/  MOV R2, UR17 ;  /* 0x0000001100027c02 */ /* 0x002fce0008000f00 */
.L_x_104:
[----:B-1----:R1:W2:Y:S02]  /*6570*/  SYNCS.PHASECHK.TRANS64.TRYWAIT P0, [R2+URZ+0x50], R5 ;  /* 0x00005005020075a7 */ /* 0x0022a400080011ff */
[----:B--2---:R-:W-:Y:S05]  /*6580*/  @!P0 NANOSLEEP.SYNCS 0x989680 ;  /* 0x009896800000895d */ /* 0x004fea0003900000 */
[----:B------:R-:W2:Y:S02]  /*6590*/  @!P0 SYNCS.PHASECHK.TRANS64 P0, [R2+URZ+0x50], R5 ;  /* 0x00005005020085a7 */ /* 0x000ea400080010ff */
[----:B--2---:R-:W-:Y:S05]  /*65a0*/  @!P0 BRA `(.L_x_104) ;  /* 0xfffffffc00f08947 */ /* 0x004fea000383ffff */
[----:B------:R-:W-:Y:S05]  /*65b0*/  BRA `(.L_x_28) ;  /* 0xffffffb400547947 */ /* 0x000fea000383ffff */
.L_x_33:
[----:B-1----:R1:W2:Y:S02]  /*65c0*/  SYNCS.PHASECHK.TRANS64.TRYWAIT P0, [R2+URZ+0xc0], R3 ;  /* 0x0000c003020075a7 */ /* 0x0022a400080011ff */
[----:B--2---:R-:W-:Y:S05]  /*65d0*/  @!P0 NANOSLEEP.SYNCS 0x989680 ;  /* 0x009896800000895d */ /* 0x004fea0003900000 */
[----:B------:R-:W2:Y:S02]  /*65e0*/  @!P0 SYNCS.PHASECHK.TRANS64 P0, [R2+URZ+0xc0], R3 ;  /* 0x0000c003020085a7 */ /* 0x000ea400080010ff */
[----:B--2---:R-:W-:Y:S05]  /*65f0*/  @!P0 BRA `(.L_x_33) ;  /* 0xfffffffc00f08947 */ /* 0x004fea000383ffff */
[----:B------:R-:W-:Y:S05]  /*6600*/  BRA `(.L_x_105) ;  /* 0xffffffb400e47947 */ /* 0x000fea000383ffff */
.L_x_37:
[----:B----4-:R-:W-:-:S07]  /*6610*/  MOV R0, UR5 ;  /* 0x0000000500007c02 */ /* 0x010fce0008000f00 */
.L_x_106:
[----:B-1----:R1:W2:Y:S02]  /*6620*/  SYNCS.PHASECHK.TRANS64.TRYWAIT P0, [R0+URZ], R3 ;  /* 0x00000003000075a7 */ /* 0x0022a400080011ff */
[----:B--2---:R-:W-:Y:S05]  /*6630*/  @!P0 NANOSLEEP.SYNCS 0x989680 ;  /* 0x009896800000895d */ /* 0x004fea0003900000 */
[----:B------:R-:W2:Y:S02]  /*6640*/  @!P0 SYNCS.PHASECHK.TRANS64 P0, [R0+URZ], R3 ;  /* 0x00000003000085a7 */ /* 0x000ea400080010ff */
[----:B--2---:R-:W-:Y:S05]  /*6650*/  @!P0 BRA `(.L_x_106) ;  /* 0xfffffffc00f08947 */ /* 0x004fea000383ffff */
[----:B------:R-:W-:Y:S05]  /*6660*/  BRA `(.L_x_107) ;  /* 0xffffffbc00547947 */ /* 0x000fea000383ffff */
.L_x_38:
[----:B----4-:R-:W-:-:S07]  /*6670*/  MOV R0, UR5 ;  /* 0x0000000500007c02 */ /* 0x010fce0008000f00 */
.L_x_108:
[----:B-1----:R1:W2:Y:S02]  /*6680*/  SYNCS.PHASECHK.TRANS64.TRYWAIT P0, [R0+URZ], R3 ;  /* 0x00000003000075a7 */ /* 0x0022a400080011ff */
[----:B--2---:R-:W-:Y:S05]  /*6690*/  @!P0 NANOSLEEP.SYNCS 0x989680 ;  /* 0x009896800000895d */ /* 0x004fea0003900000 */
[----:B------:R-:W2:Y:S02]  /*66a0*/  @!P0 SYNCS.PHASECHK.TRANS64 P0, [R0+URZ], R3 ;  /* 0x00000003000085a7 */ /* 0x000ea400080010ff */
[----:B--2---:R-:W-:Y:S05]  /*66b0*/  @!P0 BRA `(.L_x_108) ;  /* 0xfffffffc00f08947 */ /* 0x004fea000383ffff */
[----:B------:R-:W-:Y:S05]  /*66c0*/  BRA `(.L_x_109) ;  /* 0xffffffbc00607947 */ /* 0x000fea000383ffff */
.L_x_39:
[----:B----4-:R-:W-:-:S07]  /*66d0*/  MOV R0, UR5 ;  /* 0x0000000500007c02 */ /* 0x010fce0008000f00 */
.L_x_110:
[----:B-1----:R1:W2:Y:S02]  /*66e0*/  SYNCS.PHASECHK.TRANS64.TRYWAIT P0, [R0+URZ], R3 ;  /* 0x00000003000075a7 */ /* 0x0022a400080011ff */
[----:B--2---:R-:W-:Y:S05]  /*66f0*/  @!P0 NANOSLEEP.SYNCS 0x989680 ;  /* 0x009896800000895d */ /* 0x004fea0003900000 */
[----:B------:R-:W2:Y:S02]  /*6700*/  @!P0 SYNCS.PHASECHK.TRANS64 P0, [R0+URZ], R3 ;  /* 0x00000003000085a7 */ /* 0x000ea400080010ff */
[----:B--2---:R-:W-:Y:S05]  /*6710*/  @!P0 BRA `(.L_x_110) ;  /* 0xfffffffc00f08947 */ /* 0x004fea000383ffff */
[----:B------:R-:W-:Y:S05]  /*6720*/  BRA `(.L_x_111) ;  /* 0xffffffbc006c7947 */ /* 0x000fea000383ffff */
.L_x_40:
[----:B----4-:R-:W-:-:S07]  /*6730*/  MOV R0, UR5 ;  /* 0x0000000500007c02 */ /* 0x010fce0008000f00 */
.L_x_112:
[----:B-1----:R1:W2:Y:S02]  /*6740*/  SYNCS.PHASECHK.TRANS64.TRYWAIT P0, [R0+URZ], R3 ;  /* 0x00000003000075a7 */ /* 0x0022a400080011ff */
[----:B--2---:R-:W-:Y:S05]  /*6750*/  @!P0 NANOSLEEP.SYNCS 0x989680 ;  /* 0x009896800000895d */ /* 0x004fea0003900000 */
[----:B------:R-:W2:Y:S02]  /*6760*/  @!P0 SYNCS.PHASECHK.TRANS64 P0, [R0+URZ], R3 ;  /* 0x00000003000085a7 */ /* 0x000ea400080010ff */
[----:B--2---:R-:W-:Y:S05]  /*6770*/  @!P0 BRA `(.L_x_112) ;  /* 0xfffffffc00f08947 */ /* 0x004fea000383ffff */
[----:B------:R-:W-:Y:S05]  /*6780*/  BRA `(.L_x_113) ;  /* 0xffffffbc00787947 */ /* 0x000fea000383ffff */
.L_x_41:
[----:B----4-:R-:W-:-:S07]  /*6790*/  MOV R0, UR5 ;  /* 0x0000000500007c02 */ /* 0x010fce0008000f00 */
.L_x_114:
[----:B-1----:R1:W2:Y:S02]  /*67a0*/  SYNCS.PHASECHK.TRANS64.TRYWAIT P0, [R0+URZ], R3 ;  /* 0x00000003000075a7 */ /* 0x0022a400080011ff */
[----:B--2---:R-:W-:Y:S05]  /*67b0*/  @!P0 NANOSLEEP.SYNCS 0x989680 ;  /* 0x009896800000895d */ /* 0x004fea0003900000 */
[----:B------:R-:W2:Y:S02]  /*67c0*/  @!P0 SYNCS.PHASECHK.TRANS64 P0, [R0+URZ], R3 ;  /* 0x00000003000085a7 */ /* 0x000ea400080010ff */
[----:B--2---:R-:W-:Y:S05]  /*67d0*/  @!P0 BRA `(.L_x_114) ;  /* 0xfffffffc00f08947 */ /* 0x004fea000383ffff */
[----:B------:R-:W-:Y:S05]  /*67e0*/  BRA `(.L_x_115) ;  /* 0xffffffbc00847947 */ /* 0x000fea000383ffff */
.L_x_42:
[----:B----4-:R-:W-:-:S07]  /*67f0*/  MOV R0, UR5 ;  /* 0x0000000500007c02 */ /* 0x010fce0008000f00 */
.L_x_116:
[----:B-1----:R1:W2:Y:S02]  /*6800*/  SYNCS.PHASECHK.TRANS64.TRYWAIT P0, [R0+URZ], R3 ;  /* 0x00000003000075a7 */ /* 0x0022a400080011ff */
[----:B--2---:R-:W-:Y:S05]  /*6810*/  @!P0 NANOSLEEP.SYNCS 0x989680 ;  /* 0x009896800000895d */ /* 0x004fea0003900000 */
[----:B------:R-:W2:Y:S02]  /*6820*/  @!P0 SYNCS.PHASECHK.TRANS64 P0, [R0+URZ], R3 ;  /* 0x00000003000085a7 */ /* 0x000ea400080010ff */
[----:B--2---:R-:W-:Y:S05]  /*6830*/  @!P0 BRA `(.L_x_116) ;  /* 0xfffffffc00f08947 */ /* 0x004fea000383ffff */
[----:B------:R-:W-:Y:S05]  /*6840*/  BRA `(.L_x_117) ;  /* 0xffffffbc00907947 */ /* 0x000fea000383ffff */
.L_x_43:
[----:B----4-:R-:W-:-:S07]  /*6850*/  MOV R0, UR5 ;  /* 0x0000000500007c02 */ /* 0x010fce0008000f00 */
.L_x_118:
[----:B-1----:R1:W2:Y:S02]  /*6860*/  SYNCS.PHASECHK.TRANS64.TRYWAIT P0, [R0+URZ], R3 ;  /* 0x00000003000075a7 */ /* 0x0022a400080011ff */
[----:B--2---:R-:W-:Y:S05]  /*6870*/  @!P0 NANOSLEEP.SYNCS 0x989680 ;  /* 0x009896800000895d */ /* 0x004fea0003900000 */
[----:B------:R-:W2:Y:S02]  /*6880*/  @!P0 SYNCS.PHASECHK.TRANS64 P0, [R0+URZ], R3 ;  /* 0x00000003000085a7 */ /* 0x000ea400080010ff */
[----:B--2---:R-:W-:Y:S05]  /*6890*/  @!P0 BRA `(.L_x_118) ;  /* 0xfffffffc00f08947 */ /* 0x004fea000383ffff */
[----:B------:R-:W-:Y:S05]  /*68a0*/  BRA `(.L_x_119) ;  /* 0xffffffbc009c7947 */ /* 0x000fea000383ffff */
.L_x_44:
[----:B----4-:R-:W-:-:S07]  /*68b0*/  MOV R0, UR5 ;  /* 0x0000000500007c02 */ /* 0x010fce0008000f00 */
.L_x_120:
[----:B-1----:R1:W2:Y:S02]  /*68c0*/  SYNCS.PHASECHK.TRANS64.TRYWAIT P0, [R0+URZ], R3 ;  /* 0x00000003000075a7 */ /* 0x0022a400080011ff */
[----:B--2---:R-:W-:Y:S05]  /*68d0*/  @!P0 NANOSLEEP.SYNCS 0x989680 ;  /* 0x009896800000895d */ /* 0x004fea0003900000 */
[----:B------:R-:W2:Y:S02]  /*68e0*/  @!P0 SYNCS.PHASECHK.TRANS64 P0, [R0+URZ], R3 ;  /* 0x00000003000085a7 */ /* 0x000ea400080010ff */
[----:B--2---:R-:W-:Y:S05]  /*68f0*/  @!P0 BRA `(.L_x_120) ;  /* 0xfffffffc00f08947 */ /* 0x004fea000383ffff */
[----:B------:R-:W-:Y:S05]  /*6900*/  BRA `(.L_x_121) ;  /* 0xffffffbc00a87947 */ /* 0x000fea000383ffff */
.L_x_45:
[----:B----4-:R-:W-:-:S07]  /*6910*/  MOV R0, UR5 ;  /* 0x0000000500007c02 */ /* 0x010fce0008000f00 */
.L_x_122:
[----:B-1----:R1:W2:Y:S02]  /*6920*/  SYNCS.PHASECHK.TRANS64.TRYWAIT P0, [R0+URZ], R3 ;  /* 0x00000003000075a7 */ /* 0x0022a400080011ff */
[----:B--2---:R-:W-:Y:S05]  /*6930*/  @!P0 NANOSLEEP.SYNCS 0x989680 ;  /* 0x009896800000895d */ /* 0x004fea0003900000 */
[----:B------:R-:W2:Y:S02]  /*6940*/  @!P0 SYNCS.PHASECHK.TRANS64 P0, [R0+URZ], R3 ;  /* 0x00000003000085a7 */ /* 0x000ea400080010ff */
[----:B--2---:R-:W-:Y:S05]  /*6950*/  @!P0 BRA `(.L_x_122) ;  /* 0xfffffffc00f08947 */ /* 0x004fea000383ffff */
[----:B------:R-:W-:Y:S05]  /*6960*/  BRA `(.L_x_123) ;  /* 0xffffffbc00b47947 */ /* 0x000fea000383ffff */
.L_x_48:
[----:B-1----:R1:W2:Y:S02]  /*6970*/  SYNCS.PHASECHK.TRANS64.TRYWAIT P0, [R0+URZ+0x120], R5 ;  /* 0x00012005000075a7 */ /* 0x0022a400080011ff */
[----:B--2---:R-:W-:Y:S05]  /*6980*/  @!P0 NANOSLEEP.SYNCS 0x989680 ;  /* 0x009896800000895d */ /* 0x004fea0003900000 */
[----:B------:R-:W2:Y:S02]  /*6990*/  @!P0 SYNCS.PHASECHK.TRANS64 P0, [R0+URZ+0x120], R5 ;  /* 0x00012005000085a7 */ /* 0x000ea400080010ff */
[----:B--2---:R-:W-:Y:S05]  /*69a0*/  @!P0 BRA `(.L_x_48) ;  /* 0xfffffffc00f08947 */ /* 0x004fea000383ffff */
[----:B------:R-:W-:Y:S05]  /*69b0*/  BRA `(.L_x_124) ;  /* 0xffffffc000107947 */ /* 0x000fea000383ffff */
.L_x_49:
[----:B------:R-:W-:-:S07]  /*69c0*/  MOV R0, UR5 ;  /* 0x0000000500007c02 */ /* 0x000fce0008000f00 */
.L_x_125:
[----:B-1----:R1:W2:Y:S02]  /*69d0*/  SYNCS.PHASECHK.TRANS64.TRYWAIT P0, [R0+URZ+0xd0], R5 ;  /* 0x0000d005000075a7 */ /* 0x0022a400080011ff */
[----:B--2---:R-:W-:Y:S05]  /*69e0*/  @!P0 NANOSLEEP.SYNCS 0x989680 ;  /* 0x009896800000895d */ /* 0x004fea0003900000 */
[----:B------:R-:W2:Y:S02]  /*69f0*/  @!P0 SYNCS.PHASECHK.TRANS64 P0, [R0+URZ+0xd0], R5 ;  /* 0x0000d005000085a7 */ /* 0x000ea400080010ff */
[----:B--2---:R-:W-:Y:S05]  /*6a00*/  @!P0 BRA `(.L_x_125) ;  /* 0xfffffffc00f08947 */ /* 0x004fea000383ffff */
[----:B------:R-:W-:Y:S05]  /*6a10*/  BRA `(.L_x_126) ;  /* 0xffffffc000207947 */ /* 0x000fea000383ffff */
.L_x_50:
[----:B-1----:R1:W2:Y:S02]  /*6a20*/  SYNCS.PHASECHK.TRANS64.TRYWAIT P1, [R0+URZ+0xc0], R5 ;  /* 0x0000c005000075a7 */ /* 0x0022a400080211ff */
[----:B--2---:R-:W-:Y:S05]  /*6a30*/  @!P1 NANOSLEEP.SYNCS 0x989680 ;  /* 0x009896800000995d */ /* 0x004fea0003900000 */
[----:B------:R-:W2:Y:S02]  /*6a40*/  @!P1 SYNCS.PHASECHK.TRANS64 P1, [R0+URZ+0xc0], R5 ;  /* 0x0000c005000095a7 */ /* 0x000ea400080210ff */
[----:B--2---:R-:W-:Y:S05]  /*6a50*/  @!P1 BRA `(.L_x_50) ;  /* 0xfffffffc00f09947 */ /* 0x004fea000383ffff */
[----:B------:R-:W-:Y:S05]  /*6a60*/  BRA `(.L_x_127) ;  /* 0xffffffc000507947 */ /* 0x000fea000383ffff */
.L_x_53:
[----:B------:R-:W-:-:S07]  /*6a70*/  MOV R0, UR5 ;  /* 0x0000000500007c02 */ /* 0x000fce0008000f00 */
.L_x_128:
[----:B-1----:R1:W2:Y:S02]  /*6a80*/  SYNCS.PHASECHK.TRANS64.TRYWAIT P0, [R0+URZ+0xd0], R3 ;  /* 0x0000d003000075a7 */ /* 0x0022a400080011ff */
[----:B--2---:R-:W-:Y:S05]  /*6a90*/  @!P0 NANOSLEEP.SYNCS 0x989680 ;  /* 0x009896800000895d */ /* 0x004fea0003900000 */
[----:B------:R-:W2:Y:S02]  /*6aa0*/  @!P0 SYNCS.PHASECHK.TRANS64 P0, [R0+URZ+0xd0], R3 ;  /* 0x0000d003000085a7 */ /* 0x000ea400080010ff */
[----:B--2---:R-:W-:Y:S05]  /*6ab0*/  @!P0 BRA `(.L_x_128) ;  /* 0xfffffffc00f08947 */ /* 0x004fea000383ffff */
[----:B------:R-:W-:Y:S05]  /*6ac0*/  BRA `(.L_x_52) ;  /* 0xffffffc000a47947 */ /* 0x000fea000383ffff */
.L_x_60:
[----:B-1----:R1:W2:Y:S02]  /*6ad0*/  SYNCS.PHASECHK.TRANS64.TRYWAIT P1, [R0+URZ+0xc0], R5 ;  /* 0x0000c005000075a7 */ /* 0x0022a400080211ff */
[----:B--2---:R-:W-:Y:S05]  /*6ae0*/  @!P1 NANOSLEEP.SYNCS 0x989680 ;  /* 0x009896800000995d */ /* 0x004fea0003900000 */
[----:B------:R-:W2:Y:S02]  /*6af0*/  @!P1 SYNCS.PHASECHK.TRANS64 P1, [R0+URZ+0xc0], R5 ;  /* 0x0000c005000095a7 */ /* 0x000ea400080210ff */
[----:B--2---:R-:W-:Y:S05]  /*6b00*/  @!P1 BRA `(.L_x_60) ;  /* 0xfffffffc00f09947 */ /* 0x004fea000383ffff */
[----:B------:R-:W-:Y:S05]  /*6b10*/  BRA `(.L_x_129) ;  /* 0xffffffc800147947 */ /* 0x000fea000383ffff */
.L_x_61:
[----:B------:R-:W-:-:S07]  /*6b20*/  MOV R3, UR7 ;  /* 0x0000000700037c02 */ /* 0x000fce0008000f00 */
.L_x_130:
[----:B-1----:R1:W2:Y:S02]  /*6b30*/  SYNCS.PHASECHK.TRANS64.TRYWAIT P0, [R3+URZ+0x100], R0 ;  /* 0x00010000030075a7 */ /* 0x0022a400080011ff */
[----:B--2---:R-:W-:Y:S05]  /*6b40*/  @!P0 NANOSLEEP.SYNCS 0x989680 ;  /* 0x009896800000895d */ /* 0x004fea0003900000 */
[----:B------:R-:W2:Y:S02]  /*6b50*/  @!P0 SYNCS.PHASECHK.TRANS64 P0, [R3+URZ+0x100], R0 ;  /* 0x00010000030085a7 */ /* 0x000ea400080010ff */
[----:B--2---:R-:W-:Y:S05]  /*6b60*/  @!P0 BRA `(.L_x_130) ;  /* 0xfffffffc00f08947 */ /* 0x004fea000383ffff */
[----:B------:R-:W-:Y:S05]  /*6b70*/  BRA `(.L_x_131) ;  /* 0xffffffc8004c7947 */ /* 0x000fea000383ffff */
.L_x_64:
[----:B------:R-:W-:Y:S07]  /*6b80*/  MOV R0, UR6 ;  /* 0x0000000600007c02 */ /* 0x000fee0008000f00 */
.L_x_132:
[----:B-1----:R1:W2:Y:S02]  /*6b90*/  SYNCS.PHASECHK.TRANS64.TRYWAIT P0, [R0+URZ], R3 ;  /* 0x00000003000075a7 */ /* 0x0022a400080011ff */
[----:B--2---:R-:W-:Y:S05]  /*6ba0*/  @!P0 NANOSLEEP.SYNCS 0x989680 ;  /* 0x009896800000895d */ /* 0x004fea0003900000 */
[----:B------:R-:W2:Y:S02]  /*6bb0*/  @!P0 SYNCS.PHASECHK.TRANS64 P0, [R0+URZ], R3 ;  /* 0x00000003000085a7 */ /* 0x000ea400080010ff */
[----:B--2---:R-:W-:Y:S05]  /*6bc0*/  @!P0 BRA `(.L_x_132) ;  /* 0xfffffffc00f08947 */ /* 0x004fea000383ffff */
[----:B------:R-:W-:Y:S05]  /*6bd0*/  BRA `(.L_x_63) ;  /* 0xffffffc800687947 */ /* 0x000fea000383ffff */
.L_x_67:
[----:B------:R-:W-:-:S07]  /*6be0*/  MOV R0, UR6 ;  /* 0x0000000600007c02 */ /* 0x000fce0008000f00 */
.L_x_133:
[----:B--2---:R2:W4:Y:S02]  /*6bf0*/  SYNCS.PHASECHK.TRANS64.TRYWAIT P0, [R0+URZ], R3 ;  /* 0x00000003000075a7 */ /* 0x00452400080011ff */
[----:B----4-:R-:W-:Y:S05]  /*6c00*/  @!P0 NANOSLEEP.SYNCS 0x989680 ;  /* 0x009896800000895d */ /* 0x010fea0003900000 */
[----:B------:R-:W4:Y:S02]  /*6c10*/  @!P0 SYNCS.PHASECHK.TRANS64 P0, [R0+URZ], R3 ;  /* 0x00000003000085a7 */ /* 0x000f2400080010ff */
[----:B----4-:R-:W-:Y:S05]  /*6c20*/  @!P0 BRA `(.L_x_133) ;  /* 0xfffffffc00f08947 */ /* 0x010fea000383ffff */
[----:B------:R-:W-:Y:S05]  /*6c30*/  BRA `(.L_x_134) ;  /* 0xffffffcc00447947 */ /* 0x000fea000383ffff */
.L_x_68:
[----:B------:R-:W-:-:S07]  /*6c40*/  MOV R0, UR6 ;  /* 0x0000000600007c02 */ /* 0x000fce0008000f00 */
.L_x_135:
[----:B-1----:R1:W2:Y:S02]  /*6c50*/  SYNCS.PHASECHK.TRANS64.TRYWAIT P0, [R0+URZ], R3 ;  /* 0x00000003000075a7 */ /* 0x0022a400080011ff */
[----:B--2---:R-:W-:Y:S05]  /*6c60*/  @!P0 NANOSLEEP.SYNCS 0x989680 ;  /* 0x009896800000895d */ /* 0x004fea0003900000 */
[----:B------:R-:W2:Y:S02]  /*6c70*/  @!P0 SYNCS.PHASECHK.TRANS64 P0, [R0+URZ], R3 ;  /* 0x00000003000085a7 */ /* 0x000ea400080010ff */
[----:B--2---:R-:W-:Y:S05]  /*6c80*/  @!P0 BRA `(.L_x_135) ;  /* 0xfffffffc00f08947 */ /* 0x004fea000383ffff */
[----:B------:R-:W-:Y:S05]  /*6c90*/  BRA `(.L_x_136) ;  /* 0xffffffcc00507947 */ /* 0x000fea000383ffff */
.L_x_69:
[----:B------:R-:W-:-:S07]  /*6ca0*/  MOV R0, UR6 ;  /* 0x0000000600007c02 */ /* 0x000fce0008000f00 */
.L_x_137:
[----:B-1----:R1:W2:Y:S02]  /*6cb0*/  SYNCS.PHASECHK.TRANS64.TRYWAIT P0, [R0+URZ], R3 ;  /* 0x00000003000075a7 */ /* 0x0022a400080011ff */
[----:B--2---:R-:W-:Y:S05]  /*6cc0*/  @!P0 NANOSLEEP.SYNCS 0x989680 ;  /* 0x009896800000895d */ /* 0x004fea0003900000 */
[----:B------:R-:W2:Y:S02]  /*6cd0*/  @!P0 SYNCS.PHASECHK.TRANS64 P0, [R0+URZ], R3 ;  /* 0x00000003000085a7 */ /* 0x000ea400080010ff */
[----:B--2---:R-:W-:Y:S05]  /*6ce0*/  @!P0 BRA `(.L_x_137) ;  /* 0xfffffffc00f08947 */ /* 0x004fea000383ffff */
[----:B------:R-:W-:Y:S05]  /*6cf0*/  BRA `(.L_x_138) ;  /* 0xffffffcc005c7947 */ /* 0x000fea000383ffff */
.L_x_70:
[----:B------:R-:W-:-:S07]  /*6d00*/  MOV R0, UR7 ;  /* 0x0000000700007c02 */ /* 0x000fce0008000f00 */
.L_x_139:
[----:B-1----:R1:W2:Y:S02]  /*6d10*/  SYNCS.PHASECHK.TRANS64.TRYWAIT P0, [R0+URZ], R3 ;  /* 0x00000003000075a7 */ /* 0x0022a400080011ff */
[----:B--2---:R-:W-:Y:S05]  /*6d20*/  @!P0 NANOSLEEP.SYNCS 0x989680 ;  /* 0x009896800000895d */ /* 0x004fea0003900000 */
[----:B------:R-:W2:Y:S02]  /*6d30*/  @!P0 SYNCS.PHASECHK.TRANS64 P0, [R0+URZ], R3 ;  /* 0x00000003000085a7 */ /* 0x000ea400080010ff */
[----:B--2---:R-:W-:Y:S05]  /*6d40*/  @!P0 BRA `(.L_x_139) ;  /* 0xfffffffc00f08947 */ /* 0x004fea000383ffff */
[----:B------:R-:W-:Y:S05]  /*6d50*/  BRA `(.L_x_140) ;  /* 0xffffffcc00687947 */ /* 0x000fea000383ffff */
.L_x_75:
[----:B---3--:R3:W1:Y:S02]  /*6d60*/  SYNCS.PHASECHK.TRANS64.TRYWAIT P0, [R0+URZ+0xc0], R3 ;  /* 0x0000c003000075a7 */ /* 0x00866400080011ff */
[----:B-1----:R-:W-:Y:S05]  /*6d70*/  @!P0 NANOSLEEP.SYNCS 0x989680 ;  /* 0x009896800000895d */ /* 0x002fea0003900000 */
[----:B------:R-:W1:Y:S02]  /*6d80*/  @!P0 SYNCS.PHASECHK.TRANS64 P0, [R0+URZ+0xc0], R3 ;  /* 0x0000c003000085a7 */ /* 0x000e6400080010ff */
[----:B-1----:R-:W-:Y:S05]  /*6d90*/  @!P0 BRA `(.L_x_75) ;  /* 0xfffffffc00f08947 */ /* 0x002fea000383ffff */
[----:B------:R-:W-:Y:S05]  /*6da0*/  BRA `(.L_x_141) ;  /* 0xffffffd000647947 */ /* 0x000fea000383ffff */
.L_x_78:
[----:B------:R-:W-:Y:S07]  /*6db0*/  MOV R0, UR6 ;  /* 0x0000000600007c02 */ /* 0x000fee0008000f00 */
.L_x_142:
[----:B-1----:R1:W3:Y:S02]  /*6dc0*/  SYNCS.PHASECHK.TRANS64.TRYWAIT P0, [R0+URZ+0xb8], R3 ;  /* 0x0000b803000075a7 */ /* 0x0022e400080011ff */
[----:B---3--:R-:W-:Y:S05]  /*6dd0*/  @!P0 NANOSLEEP.SYNCS 0x989680 ;  /* 0x009896800000895d */ /* 0x008fea0003900000 */
[----:B------:R-:W3:Y:S02]  /*6de0*/  @!P0 SYNCS.PHASECHK.TRANS64 P0, [R0+URZ+0xb8], R3 ;  /* 0x0000b803000085a7 */ /* 0x000ee400080010ff */
[----:B---3--:R-:W-:Y:S05]  /*6df0*/  @!P0 BRA `(.L_x_142) ;  /* 0xfffffffc00f08947 */ /* 0x008fea000383ffff */
[----:B------:R-:W-:Y:S05]  /*6e00*/  BRA `(.L_x_77) ;  /* 0xffffffd400507947 */ /* 0x000fea000383ffff */
.L_x_81:
[----:B------:R-:W-:Y:S07]  /*6e10*/  MOV R3, UR6 ;  /* 0x0000000600037c02 */ /* 0x000fee0008000f00 */
.L_x_143:
[----:B-1----:R1:W2:Y:S02]  /*6e20*/  SYNCS.PHASECHK.TRANS64.TRYWAIT P2, [R3+URZ+0xa8], R26 ;  /* 0x0000a81a030075a7 */ /* 0x0022a400080411ff */
[----:B--2---:R-:W-:Y:S05]  /*6e30*/  @!P2 NANOSLEEP.SYNCS 0x989680 ;  /* 0x009896800000a95d */ /* 0x004fea0003900000 */
[----:B------:R-:W2:Y:S02]  /*6e40*/  @!P2 SYNCS.PHASECHK.TRANS64 P2, [R3+URZ+0xa8], R26 ;  /* 0x0000a81a0300a5a7 */ /* 0x000ea400080410ff */
[----:B--2---:R-:W-:Y:S05]  /*6e50*/  @!P2 BRA `(.L_x_143) ;  /* 0xfffffffc00f0a947 */ /* 0x004fea000383ffff */
[----:B------:R-:W-:Y:S05]  /*6e60*/  BRA `(.L_x_144) ;  /* 0xffffffd400e47947 */ /* 0x000fea000383ffff */
.L_x_84:
[----:B--2---:R2:W4:Y:S02]  /*6e70*/  SYNCS.PHASECHK.TRANS64.TRYWAIT P0, [R0+URZ+0xc0], R3 ;  /* 0x0000c003000075a7 */ /* 0x00452400080011ff */
[----:B----4-:R-:W-:Y:S05]  /*6e80*/  @!P0 NANOSLEEP.SYNCS 0x989680 ;  /* 0x009896800000895d */ /* 0x010fea0003900000 */
[----:B------:R-:W4:Y:S02]  /*6e90*/  @!P0 SYNCS.PHASECHK.TRANS64 P0, [R0+URZ+0xc0], R3 ;  /* 0x0000c003000085a7 */ /* 0x000f2400080010ff */
[----:B----4-:R-:W-:Y:S05]  /*6ea0*/  @!P0 BRA `(.L_x_84) ;  /* 0xfffffffc00f08947 */ /* 0x010fea000383ffff */
[----:B------:R-:W-:Y:S05]  /*6eb0*/  BRA `(.L_x_145) ;  /* 0xffffffdc00287947 */ /* 0x000fea000383ffff */
.L_x_95:
[----:B-1----:R-:W-:Y:S04]  /*6ec0*/  MOV R0, UR43 ;  /* 0x0000002b00007c02 */ /* 0x002fe80008000f00 */
[----:B------:R1:W2:Y:S03]  /*6ed0*/  SYNCS.PHASECHK.TRANS64.TRYWAIT P1, [R0+URZ+0xa0], R3 ;  /* 0x0000a003000075a7 */ /* 0x0002a600080211ff */
[----:B--2---:R-:W-:Y:S05]  /*6ee0*/  @!P1 NANOSLEEP.SYNCS 0x989680 ;  /* 0x009896800000995d */ /* 0x004fea0003900000 */
[----:B------:R-:W2:Y:S02]  /*6ef0*/  @!P1 SYNCS.PHASECHK.TRANS64 P1, [R0+URZ+0xa0], R3 ;  /* 0x0000a003000095a7 */ /* 0x000ea400080210ff */
[----:B--2---:R-:W-:Y:S05]  /*6f00*/  @!P1 BRA `(.L_x_95) ;  /* 0xfffffffc00ec9947 */ /* 0x004fea000383ffff */
[----:B------:R-:W-:Y:S05]  /*6f10*/  BRA `(.L_x_94) ;  /* 0xffffffe800087947 */ /* 0x000fea000383ffff */
.L_x_97:
[----:B------:R1:W1:Y:S02]  /*6f20*/  SYNCS.PHASECHK.TRANS64.TRYWAIT P1, [R92+URZ+0xe0], R5 ;  /* 0x0000e0055c0075a7 */ /* 0x00026400080211ff */
[----:B-1----:R-:W-:Y:S05]  /*6f30*/  @!P1 NANOSLEEP.SYNCS 0x989680 ;  /* 0x009896800000995d */ /* 0x002fea0003900000 */
[----:B------:R-:W1:Y:S02]  /*6f40*/  @!P1 SYNCS.PHASECHK.TRANS64 P1, [R92+URZ+0xe0], R5 ;  /* 0x0000e0055c0095a7 */ /* 0x000e6400080210ff */
[----:B-1----:R-:W-:Y:S05]  /*6f50*/  @!P1 BRA `(.L_x_97) ;  /* 0xfffffffc00f09947 */ /* 0x002fea000383ffff */
[----:B------:R-:W-:Y:S05]  /*6f60*/  BRA `(.L_x_96) ;  /* 0xffffffe800447947 */ /* 0x000fea000383ffff */
        .weak           $__internal_0_$__cuda_sm10x_tcgen05_guardrail_trap_col_being_dealloced_not_returned_by_alloc
        .type           $__internal_0_$__cuda_sm10x_tcgen05_guardrail_trap_col_being_dealloced_not_returned_by_alloc,@function
        .size           $__internal_0_$__cuda_sm10x_tcgen05_guardrail_trap_col_being_dealloced_not_returned_by_alloc,($__internal_1_$__cuda_sm10x_tcgen05_guardrail_trap_phase_invalid_during_alloc - $__internal_0_$__cuda_sm10x_tcgen05_guardrail_trap_col_being_dealloced_not_returned_by_alloc)
$__internal_0_$__cuda_sm10x_tcgen05_guardrail_trap_col_being_dealloced_not_returned_by_alloc:
[----:B------:R-:W-:Y:S05]  /*6f70*/  BPT.TRAP 0x1 ;  /* 0x000000040000795c */ /* 0x000fea0000300000 */
[----:B------:R-:W-:-:S04]  /*6f80*/  HFMA2 R3, -RZ, RZ, 0, 0 ;  /* 0x00000000ff037431 */ /* 0x000fc800000001ff */
[----:B------:R-:W-:Y:S05]  /*6f90*/  RET.REL.NODEC R2 `(_ZN7cutlass13device_kernelINS_4gemm6kernel13GemmUniversalIN4cute5tupleIJiiiiEEENS1_10collective13CollectiveMmaINS1_35MainloopSm100TmaUmmaWarpSpecializedILi10ELi2ELi4ENS5_IJNS4_1CILi1EEESB_SB_EEEEENS5_IJNSA_ILi128EEENSA_ILi32EEESE_EEENS_12float_e4m3_tENS5_IJlSB_lEEESH_SI_NS4_8TiledMMAINS4_8MMA_AtomIJNS4_10MMA_TraitsINS4_19SM100_MMA_F8F6F4_SSEJSH_SH_fSE_SF_NS4_17integral_constantINS4_4UMMA5MajorELSP_0EEESQ_NSN_INSO_7ScaleInELSR_0EEESS_EEEEEENS4_6LayoutISC_NS5_IJNSA_ILi0EEESW_SW_EEEEENS5_IJNS4_10UnderscoreESZ_SZ_EEEEENS4_13SM90_TMA_LOADENS4_14ComposedLayoutINS4_7SwizzleILi3ELi4ELi3EEENS4_18smem_ptr_flag_bitsILi8EEENSV_INS5_IJNSA_ILi8EEESE_EEENS5_IJSE_SB_EEEEEEEvNS4_8identityES12_S1C_vS1D_EENS_8epilogue10collective18CollectiveEpilogueINS1F_23Sm100TmaWarpSpecializedILi1ELi1ELi32ELb0ELb0EEEJSG_NS5_IJNSV_ISE_SB_EENSV_ISF_SB_EEEEESH_SI_SH_SI_NS1F_6fusion15FusionCallbacksIS1J_NS1N_17LinearCombinationISH_fSH_fLNS_15FloatRoundStyleE2EEESG_S1M_JEEENS4_5SM1004TMEM4LOAD26SM100_TMEM_LOAD_32dp32b32xES12_NS13_INS14_ILi1ELi4ELi3EEES17_NSV_INS5_IJS18_SF_EEENS5_IJSF_SB_EEEEEEENS4_39AutoVectorizingCopyWithAssumedAlignmentILi128EEENS4_14SM90_TMA_STOREES21_S23_S23_EEEvvEEEEvNT_6ParamsE) ;  /* 0xffffff9002187950 */ /* 0x000fea0003c3ffff */
        .weak           $__internal_1_$__cuda_sm10x_tcgen05_guardrail_trap_phase_invalid_during_alloc
        .type           $__internal_1_$__cuda_sm10x_tcgen05_guardrail_trap_phase_invalid_during_alloc,@function
        .size           $__internal_1_$__cuda_sm10x_tcgen05_guardrail_trap_phase_invalid_during_alloc,($__internal_2_$__cuda_sm10x_tcgen05_guardrail_trap_unallocated_columns_being_dealloced - $__internal_1_$__cuda_sm10x_tcgen05_guardrail_trap_phase_invalid_during_alloc)
$__internal_1_$__cuda_sm10x_tcgen05_guardrail_trap_phase_invalid_during_alloc:
[----:B------:R-:W-:Y:S05]  /*6fa0*/  BPT.TRAP 0x1 ;  /* 0x000000040000795c */ /* 0x000fea0000300000 */
[----:B------:R-:W-:-:S04]  /*6fb0*/  MOV R3, 0x0 ;  /* 0x0000000000037802 */ /* 0x000fc80000000f00 */
[----:B------:R-:W-:Y:S05]  /*6fc0*/  RET.REL.NODEC R2 `(_ZN7cutlass13device_kernelINS_4gemm6kernel13GemmUniversalIN4cute5tupleIJiiiiEEENS1_10collective13CollectiveMmaINS1_35MainloopSm100TmaUmmaWarpSpecializedILi10ELi2ELi4ENS5_IJNS4_1CILi1EEESB_SB_EEEEENS5_IJNSA_ILi128EEENSA_ILi32EEESE_EEENS_12float_e4m3_tENS5_IJlSB_lEEESH_SI_NS4_8TiledMMAINS4_8MMA_AtomIJNS4_10MMA_TraitsINS4_19SM100_MMA_F8F6F4_SSEJSH_SH_fSE_SF_NS4_17integral_constantINS4_4UMMA5MajorELSP_0EEESQ_NSN_INSO_7ScaleInELSR_0EEESS_EEEEEENS4_6LayoutISC_NS5_IJNSA_ILi0EEESW_SW_EEEEENS5_IJNS4_10UnderscoreESZ_SZ_EEEEENS4_13SM90_TMA_LOADENS4_14ComposedLayoutINS4_7SwizzleILi3ELi4ELi3EEENS4_18smem_ptr_flag_bitsILi8EEENSV_INS5_IJNSA_ILi8EEESE_EEENS5_IJSE_SB_EEEEEEEvNS4_8identityES12_S1C_vS1D_EENS_8epilogue10collective18CollectiveEpilogueINS1F_23Sm100TmaWarpSpecializedILi1ELi1ELi32ELb0ELb0EEEJSG_NS5_IJNSV_ISE_SB_EENSV_ISF_SB_EEEEESH_SI_SH_SI_NS1F_6fusion15FusionCallbacksIS1J_NS1N_17LinearCombinationISH_fSH_fLNS_15FloatRoundStyleE2EEESG_S1M_JEEENS4_5SM1004TMEM4LOAD26SM100_TMEM_LOAD_32dp32b32xES12_NS13_INS14_ILi1ELi4ELi3EEES17_NSV_INS5_IJS18_SF_EEENS5_IJSF_SB_EEEEEEENS4_39AutoVectorizingCopyWithAssumedAlignmentILi128EEENS4_14SM90_TMA_STOREES21_S23_S23_EEEvvEEEEvNT_6ParamsE) ;  /* 0xffffff90020c7950 */ /* 0x000fea0003c3ffff */
        .weak           $__internal_2_$__cuda_sm10x_tcgen05_guardrail_trap_unallocated_columns_being_dealloced
        .type           $__internal_2_$__cuda_sm10x_tcgen05_guardrail_trap_unallocated_columns_being_dealloced,@function
        .size           $__internal_2_$__cuda_sm10x_tcgen05_guardrail_trap_unallocated_columns_being_dealloced,(.L_x_147 - $__internal_2_$__cuda_sm10x_tcgen05_guardrail_trap_unallocated_columns_being_dealloced)
$__internal_2_$__cuda_sm10x_tcgen05_guardrail_trap_unallocated_columns_being_dealloced:
[----:B------:R-:W-:Y:S05]  /*6fd0*/  BPT.TRAP 0x1 ;  /* 0x000000040000795c */ /* 0x000fea0000300000 */
[----:B------:R-:W-:-:S04]  /*6fe0*/  HFMA2 R3, -RZ, RZ, 0, 0 ;  /* 0x00000000ff037431 */ /* 0x000fc800000001ff */
[----:B------:R-:W-:Y:S05]  /*6ff0*/  RET.REL.NODEC R2 `(_ZN7cutlass13device_kernelINS_4gemm6kernel13GemmUniversalIN4cute5tupleIJiiiiEEENS1_10collective13CollectiveMmaINS1_35MainloopSm100TmaUmmaWarpSpecializedILi10ELi2ELi4ENS5_IJNS4_1CILi1EEESB_SB_EEEEENS5_IJNSA_ILi128EEENSA_ILi32EEESE_EEENS_12float_e4m3_tENS5_IJlSB_lEEESH_SI_NS4_8TiledMMAINS4_8MMA_AtomIJNS4_10MMA_TraitsINS4_19SM100_MMA_F8F6F4_SSEJSH_SH_fSE_SF_NS4_17integral_constantINS4_4UMMA5MajorELSP_0EEESQ_NSN_INSO_7ScaleInELSR_0EEESS_EEEEEENS4_6LayoutISC_NS5_IJNSA_ILi0EEESW_SW_EEEEENS5_IJNS4_10UnderscoreESZ_SZ_EEEEENS4_13SM90_TMA_LOADENS4_14ComposedLayoutINS4_7SwizzleILi3ELi4ELi3EEENS4_18smem_ptr_flag_bitsILi8EEENSV_INS5_IJNSA_ILi8EEESE_EEENS5_IJSE_SB_EEEEEEEvNS4_8identityES12_S1C_vS1D_EENS_8epilogue10collective18CollectiveEpilogueINS1F_23Sm100TmaWarpSpecializedILi1ELi1ELi32ELb0ELb0EEEJSG_NS5_IJNSV_ISE_SB_EENSV_ISF_SB_EEEEESH_SI_SH_SI_NS1F_6fusion15FusionCallbacksIS1J_NS1N_17LinearCombinationISH_fSH_fLNS_15FloatRoundStyleE2EEESG_S1M_JEEENS4_5SM1004TMEM4LOAD26SM100_TMEM_LOAD_32dp32b32xES12_NS13_INS14_ILi1ELi4ELi3EEES17_NSV_INS5_IJS18_SF_EEENS5_IJSF_SB_EEEEEEENS4_39AutoVectorizingCopyWithAssumedAlignmentILi128EEENS4_14SM90_TMA_STOREES21_S23_S23_EEEvvEEEEvNT_6ParamsE) ;  /* 0xffffff9002007950 */ /* 0x000fea0003c3ffff */
.L_x_146:
[----:B------:R-:W-:-:S00]  /*7000*/  BRA `(.L_x_146) ;  /* 0xfffffffc00fc7947 */ /* 0x000fc0000383ffff */
[----:B------:R-:W-:-:S00]  /*7010*/  NOP ;  /* 0x0000000000007918 */ /* 0x000fc00000000000 */
        /* <DEDUP_REMOVED lines=14> */
.L_x_147:


//--------------------- .nv.global.init           --------------------------
	.section	.nv.global.init,"aw",@progbits
.nv.global.init:
	.type		$str$27,@object
	.size		$str$27,($str$28 - $str$27)
$str$27:
        /*0000*/ 	.byte	0x28, 0x61, 0x64, 0x64, 0x72, 0x65, 0x73, 0x73, 0x20, 0x26, 0x20, 0x6d, 0x61, 0x73, 0x6b, 0x29
        /*0010*/ 	.byte	0x20, 0x3d, 0x3d, 0x20, 0x30, 0x00
	.type		$str$28,@object
	.size		$str$28,($str$26 - $str$28)
$str$28:
        /*0016*/ 	.byte	0x2f, 0x74, 0x6d, 0x70, 0x2f, 0x63, 0x75, 0x74, 0x6c, 0x61, 0x73, 0x73, 0x5f, 0x73, 0x77, 0x65
        /*0026*/ 	.byte	0x65, 0x70, 0x5f, 0x73, 0x72, 0x63, 0x2f, 0x69, 0x6e, 0x63, 0x6c, 0x75, 0x64, 0x65, 0x2f, 0x63
        /*0036*/ 	.byte	0x75, 0x74, 0x65, 0x2f, 0x70, 0x6f, 0x69, 0x6e, 0x74, 0x65, 0x72, 0x5f, 0x66, 0x6c, 0x61, 0x67
        /*0046*/ 	.byte	0x67, 0x65, 0x64, 0x2e, 0x68, 0x70, 0x70, 0x00
	.type		$str$26,@object
	.size		$str$26,($str$25 - $str$26)
$str$26:
        /*004e*/ 	.byte	0x2f, 0x74, 0x6d, 0x70, 0x2f, 0x63, 0x75, 0x74, 0x6c, 0x61, 0x73, 0x73, 0x5f, 0x73, 0x77, 0x65
        /*005e*/ 	.byte	0x65, 0x70, 0x5f, 0x73, 0x72, 0x63, 0x2f, 0x69, 0x6e, 0x63, 0x6c, 0x75, 0x64, 0x65, 0x2f, 0x63
        /*006e*/ 	.byte	0x75, 0x74, 0x65, 0x2f, 0x61, 0x74, 0x6f, 0x6d, 0x2f, 0x63, 0x6f, 0x70, 0x79, 0x5f, 0x74, 0x72
        /*007e*/ 	.byte	0x61, 0x69, 0x74, 0x73, 0x5f, 0x73, 0x6d, 0x31, 0x30, 0x30, 0x2e, 0x68, 0x70, 0x70, 0x00
	.type		$str$25,@object
	.size		$str$25,(__unnamed_1 - $str$25)
$str$25:
        /*008d*/ 	.byte	0x28, 0x28, 0x75, 0x69, 0x6e, 0x74, 0x33, 0x32, 0x5f, 0x74, 0x28, 0x74, 0x68, 0x72, 0x65, 0x61
        /*009d*/ 	.byte	0x64, 0x49, 0x64, 0x78, 0x2e, 0x78, 0x29, 0x20, 0x2f, 0x20, 0x33, 0x32, 0x29, 0x20, 0x25, 0x20
        /*00ad*/ 	.byte	0x34, 0x29, 0x20, 0x3d, 0x3d, 0x20, 0x28, 0x28, 0x28, 0x74, 0x6d, 0x65, 0x6d, 0x5f, 0x61, 0x64
        /*00bd*/ 	.byte	0x64, 0x72, 0x20, 0x3e, 0x3e, 0x20, 0x31, 0x36, 0x29, 0x20, 0x2f, 0x20, 0x33, 0x32, 0x29, 0x20
        /*00cd*/ 	.byte	0x25, 0x20, 0x34, 0x29, 0x00
	.type		__unnamed_1,@object
	.size		__unnamed_1,(__unnamed_2 - __unnamed_1)
__unnamed_1:
        /*00d2*/ 	.byte	0x61, 0x75, 0x74, 0x6f, 0x20, 0x63, 0x75, 0x74, 0x65, 0x3a, 0x3a, 0x61, 0x73, 0x5f, 0x70, 0x6f
        /* <DEDUP_REMOVED lines=24> */
        /*0262*/ 	.byte	0x43, 0x3c, 0x34, 0x30, 0x39, 0x36, 0x3e, 0x3e, 0x3e, 0x3e, 0x5d, 0x00
	.type		__unnamed_2,@object
	.size		__unnamed_2,(.L_2 - __unnamed_2)
__unnamed_2:
        /* <DEDUP_REMOVED lines=40> */
        /*04ee*/ 	.byte	0x74, 0x65, 0x3a, 0x3a, 0x43, 0x3c, 0x30, 0x3e, 0x3e, 0x3e, 0x3e, 0x5d, 0x00
.L_2:


//--------------------- .nv.shared._ZN7cutlass13device_kernelINS_4gemm6kernel13GemmUniversalIN4cute5tupleIJiiiiEEENS1_10collective13CollectiveMmaINS1_35MainloopSm100TmaUmmaWarpSpecializedILi10ELi2ELi4ENS5_IJNS4_1CILi1EEESB_SB_EEEEENS5_IJNSA_ILi128EEENSA_ILi32EEESE_EEENS_12float_e4m3_tENS5_IJlSB_lEEESH_SI_NS4_8TiledMMAINS4_8MMA_AtomIJNS4_10MMA_TraitsINS4_19SM100_MMA_F8F6F4_SSEJSH_SH_fSE_SF_NS4_17integral_constantINS4_4UMMA5MajorELSP_0EEESQ_NSN_INSO_7ScaleInELSR_0EEESS_EEEEEENS4_6LayoutISC_NS5_IJNSA_ILi0EEESW_SW_EEEEENS5_IJNS4_10UnderscoreESZ_SZ_EEEEENS4_13SM90_TMA_LOADENS4_14ComposedLayoutINS4_7SwizzleILi3ELi4ELi3EEENS4_18smem_ptr_flag_bitsILi8EEENSV_INS5_IJNSA_ILi8EEESE_EEENS5_IJSE_SB_EEEEEEEvNS4_8identityES12_S1C_vS1D_EENS_8epilogue10collective18CollectiveEpilogueINS1F_23Sm100TmaWarpSpecializedILi1ELi1ELi32ELb0ELb0EEEJSG_NS5_IJNSV_ISE_SB_EENSV_ISF_SB_EEEEESH_SI_SH_SI_NS1F_6fusion15FusionCallbacksIS1J_NS1N_17LinearCombinationISH_fSH_fLNS_15FloatRoundStyleE2EEESG_S1M_JEEENS4_5SM1004TMEM4LOAD26SM100_TMEM_LOAD_32dp32b32xES12_NS13_INS14_ILi1ELi4ELi3EEES17_NSV_INS5_IJS18_SF_EEENS5_IJSF_SB_EEEEEEENS4_39AutoVectorizingCopyWithAssumedAlignmentILi128EEENS4_14SM90_TMA_STOREES21_S23_S23_EEEvvEEEEvNT_6ParamsE --------------------------
	.section	.nv.shared._ZN7cutlass13device_kernelINS_4gemm6kernel13GemmUniversalIN4cute5tupleIJiiiiEEENS1_10collective13CollectiveMmaINS1_35MainloopSm100TmaUmmaWarpSpecializedILi10ELi2ELi4ENS5_IJNS4_1CILi1EEESB_SB_EEEEENS5_IJNSA_ILi128EEENSA_ILi32EEESE_EEENS_12float_e4m3_tENS5_IJlSB_lEEESH_SI_NS4_8TiledMMAINS4_8MMA_AtomIJNS4_10MMA_TraitsINS4_19SM100_MMA_F8F6F4_SSEJSH_SH_fSE_SF_NS4_17integral_constantINS4_4UMMA5MajorELSP_0EEESQ_NSN_INSO_7ScaleInELSR_0EEESS_EEEEEENS4_6LayoutISC_NS5_IJNSA_ILi0EEESW_SW_EEEEENS5_IJNS4_10UnderscoreESZ_SZ_EEEEENS4_13SM90_TMA_LOADENS4_14ComposedLayoutINS4_7SwizzleILi3ELi4ELi3EEENS4_18smem_ptr_flag_bitsILi8EEENSV_INS5_IJNSA_ILi8EEESE_EEENS5_IJSE_SB_EEEEEEEvNS4_8identityES12_S1C_vS1D_EENS_8epilogue10collective18CollectiveEpilogueINS1F_23Sm100TmaWarpSpecializedILi1ELi1ELi32ELb0ELb0EEEJSG_NS5_IJNSV_ISE_SB_EENSV_ISF_SB_EEEEESH_SI_SH_SI_NS1F_6fusion15FusionCallbacksIS1J_NS1N_17LinearCombinationISH_fSH_fLNS_15FloatRoundStyleE2EEESG_S1M_JEEENS4_5SM1004TMEM4LOAD26SM100_TMEM_LOAD_32dp32b32xES12_NS13_INS14_ILi1ELi4ELi3EEES17_NSV_INS5_IJS18_SF_EEENS5_IJSF_SB_EEEEEEENS4_39AutoVectorizingCopyWithAssumedAlignmentILi128EEENS4_14SM90_TMA_STOREES21_S23_S23_EEEvvEEEEvNT_6ParamsE,"aw",@nobits
	.sectionflags	@""
	.align	16
	.zero		1024


//--------------------- .nv.shared.reserved.0     --------------------------
	.section	.nv.shared.reserved.0,"aw",@nobits
	.weak		__nv_reservedSMEM_offset_0_alias
	.size		__nv_reservedSMEM_offset_0_alias, 0, 64
	.other		__nv_reservedSMEM_offset_0_alias,@"STO_CUDA_RESERVED_SHARED STV_DEFAULT"
__nv_reservedSMEM_offset_0_alias:
	.zero		0
.nv.shared.reserved.0:
	.zero		64
	.weak		__nv_reservedSMEM_tcgen05_partition
	.type		__nv_reservedSMEM_tcgen05_partition,@object
	.size		__nv_reservedSMEM_tcgen05_partition,(.L_0 - __nv_reservedSMEM_tcgen05_partition)
__nv_reservedSMEM_tcgen05_partition:
	.zero		32
.L_0:


//--------------------- .nv.global                --------------------------
	.section	.nv.global,"aw",@nobits
.nv.global:
	.type		_ZN40_INTERNAL_8a56379a_4_k_cu_2510f119_167474cute1_E,@object
	.size		_ZN40_INTERNAL_8a56379a_4_k_cu_2510f119_167474cute1_E,(_ZN40_INTERNAL_8a56379a_4_k_cu_2510f119_167474cuda3std3__45__cpo6cbeginE - _ZN40_INTERNAL_8a56379a_4_k_cu_2510f119_167474cute1_E)
_ZN40_INTERNAL_8a56379a_4_k_cu_2510f119_167474cute1_E:
	.zero		1
	.type		_ZN40_INTERNAL_8a56379a_4_k_cu_2510f119_167474cuda3std3__45__cpo6cbeginE,@object
	.size		_ZN40_INTERNAL_8a56379a_4_k_cu_2510f119_167474cuda3std3__45__cpo6cbeginE,(_ZN40_INTERNAL_8a56379a_4_k_cu_2510f119_167474cuda3std3__48in_placeE - _ZN40_INTERNAL_8a56379a_4_k_cu_2510f119_167474cuda3std3__45__cpo6cbeginE)
_ZN40_INTERNAL_8a56379a_4_k_cu_2510f119_167474cuda3std3__45__cpo6cbeginE:
	.zero		1
	.type		_ZN40_INTERNAL_8a56379a_4_k_cu_2510f119_167474cuda3std3__48in_placeE,@object
	.size		_ZN40_INTERNAL_8a56379a_4_k_cu_2510f119_167474cuda3std3__48in_placeE,(_ZN40_INTERNAL_8a56379a_4_k_cu_2510f119_167474cuda3std6ranges3__45__cpo9iter_moveE - _ZN40_INTERNAL_8a56379a_4_k_cu_2510f119_167474cuda3std3__48in_placeE)
_ZN40_INTERNAL_8a56379a_4_k_cu_2510f119_167474cuda3std3__48in_placeE:
	.zero		1
	.type		_ZN40_INTERNAL_8a56379a_4_k_cu_2510f119_167474cuda3std6ranges3__45__cpo9iter_moveE,@object
	.size		_ZN40_INTERNAL_8a56379a_4_k_cu_2510f119_167474cuda3std6ranges3__45__cpo9iter_moveE,(_ZN40_INTERNAL_8a56379a_4_k_cu_2510f119_167474cuda3std3__45__cpo5beginE - _ZN40_INTERNAL_8a56379a_4_k_cu_2510f119_167474cuda3std6ranges3__45__cpo9iter_moveE)
_ZN40_INTERNAL_8a56379a_4_k_cu_2510f119_167474cuda3std6ranges3__45__cpo9iter_moveE:
	.zero		1
	.type		_ZN40_INTERNAL_8a56379a_4_k_cu_2510f119_167474cuda3std3__45__cpo5beginE,@object
	.size		_ZN40_INTERNAL_8a56379a_4_k_cu_2510f119_167474cuda3std3__45__cpo5beginE,(_ZN40_INTERNAL_8a56379a_4_k_cu_2510f119_167474cuda3std3__442_GLOBAL__N__8a56379a_4_k_cu_2510f119_167476ignoreE - _ZN40_INTERNAL_8a56379a_4_k_cu_2510f119_167474cuda3std3__45__cpo5beginE)
_ZN40_INTERNAL_8a56379a_4_k_cu_2510f119_167474cuda3std3__45__cpo5beginE:
	.zero		1
	.type		_ZN40_INTERNAL_8a56379a_4_k_cu_2510f119_167474cuda3std3__442_GLOBAL__N__8a56379a_4_k_cu_2510f119_167476ignoreE,@object
	.size		_ZN40_INTERNAL_8a56379a_4_k_cu_2510f119_167474cuda3std3__442_GLOBAL__N__8a56379a_4_k_cu_2510f119_167476ignoreE,(_ZN40_INTERNAL_8a56379a_4_k_cu_2510f119_167474cute7productE - _ZN40_INTERNAL_8a56379a_4_k_cu_2510f119_167474cuda3std3__442_GLOBAL__N__8a56379a_4_k_cu_2510f119_167476ignoreE)
_ZN40_INTERNAL_8a56379a_4_k_cu_2510f119_167474cuda3std3__442_GLOBAL__N__8a56379a_4_k_cu_2510f119_167476ignoreE:
	.zero		1
	.type		_ZN40_INTERNAL_8a56379a_4_k_cu_2510f119_167474cute7productE,@object
	.size		_ZN40_INTERNAL_8a56379a_4_k_cu_2510f119_167474cute7productE,(_ZN40_INTERNAL_8a56379a_4_k_cu_2510f119_167474cuda3std3__45__cpo3endE - _ZN40_INTERNAL_8a56379a_4_k_cu_2510f119_167474cute7productE)
_ZN40_INTERNAL_8a56379a_4_k_cu_2510f119_167474cute7productE:
	.zero		1
	.type		_ZN40_INTERNAL_8a56379a_4_k_cu_2510f119_167474cuda3std3__45__cpo3endE,@object
	.size		_ZN40_INTERNAL_8a56379a_4_k_cu_2510f119_167474cuda3std3__45__cpo3endE,(_ZN40_INTERNAL_8a56379a_4_k_cu_2510f119_167474cuda3std3__419piecewise_constructE - _ZN40_INTERNAL_8a56379a_4_k_cu_2510f119_167474cuda3std3__45__cpo3endE)
_ZN40_INTERNAL_8a56379a_4_k_cu_2510f119_167474cuda3std3__45__cpo3endE:
	.zero		1
	.type		_ZN40_INTERNAL_8a56379a_4_k_cu_2510f119_167474cuda3std3__419piecewise_constructE,@object
	.size		_ZN40_INTERNAL_8a56379a_4_k_cu_2510f119_167474cuda3std3__419piecewise_constructE,(_ZN40_INTERNAL_8a56379a_4_k_cu_2510f119_167474cuda3std3__45__cpo4cendE - _ZN40_INTERNAL_8a56379a_4_k_cu_2510f119_167474cuda3std3__419piecewise_constructE)
_ZN40_INTERNAL_8a56379a_4_k_cu_2510f119_167474cuda3std3__419piecewise_constructE:
	.zero		1
	.type		_ZN40_INTERNAL_8a56379a_4_k_cu_2510f119_167474cuda3std3__45__cpo4cendE,@object
	.size		_ZN40_INTERNAL_8a56379a_4_k_cu_2510f119_167474cuda3std3__45__cpo4cendE,(_ZN40_INTERNAL_8a56379a_4_k_cu_2510f119_167474cuda3std6ranges3__45__cpo4swapE - _ZN40_INTERNAL_8a56379a_4_k_cu_2510f119_167474cuda3std3__45__cpo4cendE)
_ZN40_INTERNAL_8a56379a_4_k_cu_2510f119_167474cuda3std3__45__cpo4cendE:
	.zero		1
	.type		_ZN40_INTERNAL_8a56379a_4_k_cu_2510f119_167474cuda3std6ranges3__45__cpo4swapE,@object
	.size		_ZN40_INTERNAL_8a56379a_4_k_cu_2510f119_167474cuda3std6ranges3__45__cpo4swapE,(.L_10 - _ZN40_INTERNAL_8a56379a_4_k_cu_2510f119_167474cuda3std6ranges3__45__cpo4swapE)
_ZN40_INTERNAL_8a56379a_4_k_cu_2510f119_167474cuda3std6ranges3__45__cpo4swapE:
	.zero		1
.L_10:


//--------------------- .nv.constant0._ZN7cutlass13device_kernelINS_4gemm6kernel13GemmUniversalIN4cute5tupleIJiiiiEEENS1_10collective13CollectiveMmaINS1_35MainloopSm100TmaUmmaWarpSpecializedILi10ELi2ELi4ENS5_IJNS4_1CILi1EEESB_SB_EEEEENS5_IJNSA_ILi128EEENSA_ILi32EEESE_EEENS_12float_e4m3_tENS5_IJlSB_lEEESH_SI_NS4_8TiledMMAINS4_8MMA_AtomIJNS4_10MMA_TraitsINS4_19SM100_MMA_F8F6F4_SSEJSH_SH_fSE_SF_NS4_17integral_constantINS4_4UMMA5MajorELSP_0EEESQ_NSN_INSO_7ScaleInELSR_0EEESS_EEEEEENS4_6LayoutISC_NS5_IJNSA_ILi0EEESW_SW_EEEEENS5_IJNS4_10UnderscoreESZ_SZ_EEEEENS4_13SM90_TMA_LOADENS4_14ComposedLayoutINS4_7SwizzleILi3ELi4ELi3EEENS4_18smem_ptr_flag_bitsILi8EEENSV_INS5_IJNSA_ILi8EEESE_EEENS5_IJSE_SB_EEEEEEEvNS4_8identityES12_S1C_vS1D_EENS_8epilogue10collective18CollectiveEpilogueINS1F_23Sm100TmaWarpSpecializedILi1ELi1ELi32ELb0ELb0EEEJSG_NS5_IJNSV_ISE_SB_EENSV_ISF_SB_EEEEESH_SI_SH_SI_NS1F_6fusion15FusionCallbacksIS1J_NS1N_17LinearCombinationISH_fSH_fLNS_15FloatRoundStyleE2EEESG_S1M_JEEENS4_5SM1004TMEM4LOAD26SM100_TMEM_LOAD_32dp32b32xES12_NS13_INS14_ILi1ELi4ELi3EEES17_NSV_INS5_IJS18_SF_EEENS5_IJSF_SB_EEEEEEENS4_39AutoVectorizingCopyWithAssumedAlignmentILi128EEENS4_14SM90_TMA_STOREES21_S23_S23_EEEvvEEEEvNT_6ParamsE --------------------------
	.section	.nv.constant0._ZN7cutlass13device_kernelINS_4gemm6kernel13GemmUniversalIN4cute5tupleIJiiiiEEENS1_10collective13CollectiveMmaINS1_35MainloopSm100TmaUmmaWarpSpecializedILi10ELi2ELi4ENS5_IJNS4_1CILi1EEESB_SB_EEEEENS5_IJNSA_ILi128EEENSA_ILi32EEESE_EEENS_12float_e4m3_tENS5_IJlSB_lEEESH_SI_NS4_8TiledMMAINS4_8MMA_AtomIJNS4_10MMA_TraitsINS4_19SM100_MMA_F8F6F4_SSEJSH_SH_fSE_SF_NS4_17integral_constantINS4_4UMMA5MajorELSP_0EEESQ_NSN_INSO_7ScaleInELSR_0EEESS_EEEEEENS4_6LayoutISC_NS5_IJNSA_ILi0EEESW_SW_EEEEENS5_IJNS4_10UnderscoreESZ_SZ_EEEEENS4_13SM90_TMA_LOADENS4_14ComposedLayoutINS4_7SwizzleILi3ELi4ELi3EEENS4_18smem_ptr_flag_bitsILi8EEENSV_INS5_IJNSA_ILi8EEESE_EEENS5_IJSE_SB_EEEEEEEvNS4_8identityES12_S1C_vS1D_EENS_8epilogue10collective18CollectiveEpilogueINS1F_23Sm100TmaWarpSpecializedILi1ELi1ELi32ELb0ELb0EEEJSG_NS5_IJNSV_ISE_SB_EENSV_ISF_SB_EEEEESH_SI_SH_SI_NS1F_6fusion15FusionCallbacksIS1J_NS1N_17LinearCombinationISH_fSH_fLNS_15FloatRoundStyleE2EEESG_S1M_JEEENS4_5SM1004TMEM4LOAD26SM100_TMEM_LOAD_32dp32b32xES12_NS13_INS14_ILi1ELi4ELi3EEES17_NSV_INS5_IJS18_SF_EEENS5_IJSF_SB_EEEEEEENS4_39AutoVectorizingCopyWithAssumedAlignmentILi128EEENS4_14SM90_TMA_STOREES21_S23_S23_EEEvvEEEEvNT_6ParamsE,"a",@progbits
	.sectionflags	@""
	.align	4
.nv.constant0._ZN7cutlass13device_kernelINS_4gemm6kernel13GemmUniversalIN4cute5tupleIJiiiiEEENS1_10collective13CollectiveMmaINS1_35MainloopSm100TmaUmmaWarpSpecializedILi10ELi2ELi4ENS5_IJNS4_1CILi1EEESB_SB_EEEEENS5_IJNSA_ILi128EEENSA_ILi32EEESE_EEENS_12float_e4m3_tENS5_IJlSB_lEEESH_SI_NS4_8TiledMMAINS4_8MMA_AtomIJNS4_10MMA_TraitsINS4_19SM100_MMA_F8F6F4_SSEJSH_SH_fSE_SF_NS4_17integral_constantINS4_4UMMA5MajorELSP_0EEESQ_NSN_INSO_7ScaleInELSR_0EEESS_EEEEEENS4_6LayoutISC_NS5_IJNSA_ILi0EEESW_SW_EEEEENS5_IJNS4_10UnderscoreESZ_SZ_EEEEENS4_13SM90_TMA_LOADENS4_14ComposedLayoutINS4_7SwizzleILi3ELi4ELi3EEENS4_18smem_ptr_flag_bitsILi8EEENSV_INS5_IJNSA_ILi8EEESE_EEENS5_IJSE_SB_EEEEEEEvNS4_8identityES12_S1C_vS1D_EENS_8epilogue10collective18CollectiveEpilogueINS1F_23Sm100TmaWarpSpecializedILi1ELi1ELi32ELb0ELb0EEEJSG_NS5_IJNSV_ISE_SB_EENSV_ISF_SB_EEEEESH_SI_SH_SI_NS1F_6fusion15FusionCallbacksIS1J_NS1N_17LinearCombinationISH_fSH_fLNS_15FloatRoundStyleE2EEESG_S1M_JEEENS4_5SM1004TMEM4LOAD26SM100_TMEM_LOAD_32dp32b32xES12_NS13_INS14_ILi1ELi4ELi3EEES17_NSV_INS5_IJS18_SF_EEENS5_IJSF_SB_EEEEEEENS4_39AutoVectorizingCopyWithAssumedAlignmentILi128EEENS4_14SM90_TMA_STOREES21_S23_S23_EEEvvEEEEvNT_6ParamsE:
	.zero		2944


//--------------------- SYMBOLS --------------------------

	.type		.nv.reservedSmem.offset0,@object
	.size		.nv.reservedSmem.offset0,0x4
	.type		.nv.reservedSmem.cap,@object
	.size		.nv.reservedSmem.cap,0x4
	.type		__assertfail,@function
